// auto-generated by cutlass_sweep.gemm — config: {"arch": "sm_90", "cluster_m": 2, "cluster_n": 1, "dtype": "e5m2", "stages": 4, "tile_k": 32, "tile_m": 64, "tile_n": 128}
#include "cutlass/cutlass.h"
#include "cutlass/gemm/collective/collective_builder.hpp"
#include "cutlass/gemm/device/gemm_universal_adapter.h"
#include "cutlass/gemm/kernel/gemm_universal.hpp"
#include "cutlass/epilogue/collective/collective_builder.hpp"

using ElemA = cutlass::float_e5m2_t;
using ElemB = cutlass::float_e5m2_t;
using ElemCD = cutlass::float_e5m2_t;
using Acc  = float;
using TileShape    = cute::Shape<cute::_64, cute::_128, cute::_32>;
using ClusterShape = cute::Shape<cute::_2, cute::_1, cute::_1>;

using CollectiveEpilogue = typename cutlass::epilogue::collective::CollectiveBuilder<
    cutlass::arch::Sm90, cutlass::arch::OpClassTensorOp,
    TileShape, ClusterShape,
    cutlass::epilogue::collective::EpilogueTileAuto,
    Acc, Acc,
    ElemCD, cutlass::layout::RowMajor, 128 / cutlass::sizeof_bits<ElemCD>::value,
    ElemCD, cutlass::layout::RowMajor, 128 / cutlass::sizeof_bits<ElemCD>::value,
    cutlass::epilogue::collective::EpilogueScheduleAuto
  >::CollectiveOp;

using CollectiveMainloop = typename cutlass::gemm::collective::CollectiveBuilder<
    cutlass::arch::Sm90, cutlass::arch::OpClassTensorOp,
    ElemA, cutlass::layout::RowMajor, 128 / cutlass::sizeof_bits<ElemA>::value,
    ElemB, cutlass::layout::ColumnMajor, 128 / cutlass::sizeof_bits<ElemB>::value,
    Acc,
    TileShape, ClusterShape,
    cutlass::gemm::collective::StageCount<4>,
    cutlass::gemm::collective::KernelScheduleAuto
  >::CollectiveOp;

using GemmKernel = cutlass::gemm::kernel::GemmUniversal<
    cute::Shape<int,int,int,int>,
    CollectiveMainloop,
    CollectiveEpilogue
>;
using Gemm = cutlass::gemm::device::GemmUniversalAdapter<GemmKernel>;

// Force the device kernel symbol into the cubin without needing a host main.
auto* _anchor = &cutlass::device_kernel<GemmKernel>;


// ===== COMPILED SASS (sm_90a) =====

	.target	sm_90a

	.elftype	@"ET_EXEC"


//--------------------- .note.nv.tkinfo           --------------------------
	.section	.note.nv.tkinfo,"",@"SHT_NOTE"
	.sectionflags	@"SHF_NOTE_NV_TKINFO"
	.tkinfo
        /*0018*/ 	.word	0x00000002
        /*0030*/ 	.string	""
        /*0030*/ 	.string	"ptxas"
        /*0030*/ 	.string	"Cuda compilation tools, release 13.0, V13.0.88"
        /*0030*/ 	.string	"Build cuda_13.0.r13.0/compiler.36424714_0"
        /*0030*/ 	.string	"-arch sm_90a -m 64 "



//--------------------- .note.nv.cuinfo           --------------------------
	.section	.note.nv.cuinfo,"",@"SHT_NOTE"
	.sectionflags	@"SHF_NOTE_NV_CUINFO"
        /*0018*/ 	.short	0x0002
        /*001a*/ 	.short	0x005a
        /*001c*/ 	.short	0x0082
	.zero		2


//--------------------- .nv.info                  --------------------------
	.section	.nv.info,"",@"SHT_CUDA_INFO"
	.align	4


	//----- nvinfo : EIATTR_REGCOUNT
	.align		4
        /*0000*/ 	.byte	0x04, 0x2f
        /*0002*/ 	.short	(.L_12 - .L_11)
	.align		4
.L_11:
        /*0004*/ 	.word	index@(_ZN7cutlass13device_kernelINS_4gemm6kernel13GemmUniversalIN4cute5tupleIJiiiiEEENS1_10collective13CollectiveMmaINS1_37MainloopSm90TmaGmmaWarpSpecializedFP8ILi4ENS5_IJNS4_1CILi2EEENSA_ILi1EEESC_EEENS1_32KernelTmaWarpSpecializedPingpongEEENS5_IJNSA_ILi64EEENSA_ILi128EEENSA_ILi32EEEEEENS_12float_e5m2_tENS5_IJlSC_lEEESK_SL_NS4_8TiledMMAINS4_8MMA_AtomIJNS4_4SM904GMMA31MMA_64x128x32_F32E5M2E5M2_SS_TNILNSP_7ScaleInE1ELSR_1EEEEEENS4_6LayoutINS5_IJSC_SC_SC_EEENS5_IJNSA_ILi0EEESW_SW_EEEEENS5_IJNS4_10UnderscoreESZ_SZ_EEEEENS4_13SM90_TMA_LOADENS4_14ComposedLayoutINS4_7SwizzleILi1ELi4ELi3EEENS4_18smem_ptr_flag_bitsILi8EEENSU_INS5_IJNSA_ILi8EEESI_EEENS5_IJSI_SC_EEEEEEEvNS4_8identityENS4_23SM90_TMA_LOAD_MULTICASTES1C_vS1D_EENS_8epilogue10collective6detail29Sm90TmaWarpSpecializedAdapterINS1H_15DefaultEpilogueISK_SL_SL_NS1G_6thread17LinearCombinationISK_Li1EffLNS1L_9ScaleType4KindE0ELNS_15FloatRoundStyleE2ESK_EENS1_15EpilogueDefaultEEEEEvvEEEEvNT_6ParamsE)
        /*0008*/ 	.word	0x000000a8


	//----- nvinfo : EIATTR_FRAME_SIZE
	.align		4
.L_12:
        /*000c*/ 	.byte	0x04, 0x11
        /*000e*/ 	.short	(.L_14 - .L_13)
	.align		4
.L_13:
        /*0010*/ 	.word	index@(_ZN7cutlass13device_kernelINS_4gemm6kernel13GemmUniversalIN4cute5tupleIJiiiiEEENS1_10collective13CollectiveMmaINS1_37MainloopSm90TmaGmmaWarpSpecializedFP8ILi4ENS5_IJNS4_1CILi2EEENSA_ILi1EEESC_EEENS1_32KernelTmaWarpSpecializedPingpongEEENS5_IJNSA_ILi64EEENSA_ILi128EEENSA_ILi32EEEEEENS_12float_e5m2_tENS5_IJlSC_lEEESK_SL_NS4_8TiledMMAINS4_8MMA_AtomIJNS4_4SM904GMMA31MMA_64x128x32_F32E5M2E5M2_SS_TNILNSP_7ScaleInE1ELSR_1EEEEEENS4_6LayoutINS5_IJSC_SC_SC_EEENS5_IJNSA_ILi0EEESW_SW_EEEEENS5_IJNS4_10UnderscoreESZ_SZ_EEEEENS4_13SM90_TMA_LOADENS4_14ComposedLayoutINS4_7SwizzleILi1ELi4ELi3EEENS4_18smem_ptr_flag_bitsILi8EEENSU_INS5_IJNSA_ILi8EEESI_EEENS5_IJSI_SC_EEEEEEEvNS4_8identityENS4_23SM90_TMA_LOAD_MULTICASTES1C_vS1D_EENS_8epilogue10collective6detail29Sm90TmaWarpSpecializedAdapterINS1H_15DefaultEpilogueISK_SL_SL_NS1G_6thread17LinearCombinationISK_Li1EffLNS1L_9ScaleType4KindE0ELNS_15FloatRoundStyleE2ESK_EENS1_15EpilogueDefaultEEEEEvvEEEEvNT_6ParamsE)
        /*0014*/ 	.word	0x00000000


	//----- nvinfo : EIATTR_MIN_STACK_SIZE
	.align		4
.L_14:
        /*0018*/ 	.byte	0x04, 0x12
        /*001a*/ 	.short	(.L_16 - .L_15)
	.align		4
.L_15:
        /*001c*/ 	.word	index@(_ZN7cutlass13device_kernelINS_4gemm6kernel13GemmUniversalIN4cute5tupleIJiiiiEEENS1_10collective13CollectiveMmaINS1_37MainloopSm90TmaGmmaWarpSpecializedFP8ILi4ENS5_IJNS4_1CILi2EEENSA_ILi1EEESC_EEENS1_32KernelTmaWarpSpecializedPingpongEEENS5_IJNSA_ILi64EEENSA_ILi128EEENSA_ILi32EEEEEENS_12float_e5m2_tENS5_IJlSC_lEEESK_SL_NS4_8TiledMMAINS4_8MMA_AtomIJNS4_4SM904GMMA31MMA_64x128x32_F32E5M2E5M2_SS_TNILNSP_7ScaleInE1ELSR_1EEEEEENS4_6LayoutINS5_IJSC_SC_SC_EEENS5_IJNSA_ILi0EEESW_SW_EEEEENS5_IJNS4_10UnderscoreESZ_SZ_EEEEENS4_13SM90_TMA_LOADENS4_14ComposedLayoutINS4_7SwizzleILi1ELi4ELi3EEENS4_18smem_ptr_flag_bitsILi8EEENSU_INS5_IJNSA_ILi8EEESI_EEENS5_IJSI_SC_EEEEEEEvNS4_8identityENS4_23SM90_TMA_LOAD_MULTICASTES1C_vS1D_EENS_8epilogue10collective6detail29Sm90TmaWarpSpecializedAdapterINS1H_15DefaultEpilogueISK_SL_SL_NS1G_6thread17LinearCombinationISK_Li1EffLNS1L_9ScaleType4KindE0ELNS_15FloatRoundStyleE2ESK_EENS1_15EpilogueDefaultEEEEEvvEEEEvNT_6ParamsE)
        /*0020*/ 	.word	0x00000000
.L_16:


//--------------------- .nv.compat                --------------------------
	.section	.nv.compat,"",@"SHT_CUDA_COMPAT_INFO"
	.align	4
        /*0000*/ 	.byte	0x02, 0x09, 0x01, 0x00, 0x02, 0x02, 0x04, 0x00, 0x02, 0x05, 0x05, 0x00, 0x03, 0x07, 0x01, 0x01
        /*0010*/ 	.byte	0x02, 0x03, 0x01, 0x00, 0x02, 0x06, 0x01, 0x00, 0x04, 0x0b, 0x08, 0x00, 0x00, 0x00, 0x00, 0x00
        /*0020*/ 	.byte	0x00, 0x00, 0x00, 0x00


//--------------------- .nv.info._ZN7cutlass13device_kernelINS_4gemm6kernel13GemmUniversalIN4cute5tupleIJiiiiEEENS1_10collective13CollectiveMmaINS1_37MainloopSm90TmaGmmaWarpSpecializedFP8ILi4ENS5_IJNS4_1CILi2EEENSA_ILi1EEESC_EEENS1_32KernelTmaWarpSpecializedPingpongEEENS5_IJNSA_ILi64EEENSA_ILi128EEENSA_ILi32EEEEEENS_12float_e5m2_tENS5_IJlSC_lEEESK_SL_NS4_8TiledMMAINS4_8MMA_AtomIJNS4_4SM904GMMA31MMA_64x128x32_F32E5M2E5M2_SS_TNILNSP_7ScaleInE1ELSR_1EEEEEENS4_6LayoutINS5_IJSC_SC_SC_EEENS5_IJNSA_ILi0EEESW_SW_EEEEENS5_IJNS4_10UnderscoreESZ_SZ_EEEEENS4_13SM90_TMA_LOADENS4_14ComposedLayoutINS4_7SwizzleILi1ELi4ELi3EEENS4_18smem_ptr_flag_bitsILi8EEENSU_INS5_IJNSA_ILi8EEESI_EEENS5_IJSI_SC_EEEEEEEvNS4_8identityENS4_23SM90_TMA_LOAD_MULTICASTES1C_vS1D_EENS_8epilogue10collective6detail29Sm90TmaWarpSpecializedAdapterINS1H_15DefaultEpilogueISK_SL_SL_NS1G_6thread17LinearCombinationISK_Li1EffLNS1L_9ScaleType4KindE0ELNS_15FloatRoundStyleE2ESK_EENS1_15EpilogueDefaultEEEEEvvEEEEvNT_6ParamsE --------------------------
	.section	.nv.info._ZN7cutlass13device_kernelINS_4gemm6kernel13GemmUniversalIN4cute5tupleIJiiiiEEENS1_10collective13CollectiveMmaINS1_37MainloopSm90TmaGmmaWarpSpecializedFP8ILi4ENS5_IJNS4_1CILi2EEENSA_ILi1EEESC_EEENS1_32KernelTmaWarpSpecializedPingpongEEENS5_IJNSA_ILi64EEENSA_ILi128EEENSA_ILi32EEEEEENS_12float_e5m2_tENS5_IJlSC_lEEESK_SL_NS4_8TiledMMAINS4_8MMA_AtomIJNS4_4SM904GMMA31MMA_64x128x32_F32E5M2E5M2_SS_TNILNSP_7ScaleInE1ELSR_1EEEEEENS4_6LayoutINS5_IJSC_SC_SC_EEENS5_IJNSA_ILi0EEESW_SW_EEEEENS5_IJNS4_10UnderscoreESZ_SZ_EEEEENS4_13SM90_TMA_LOADENS4_14ComposedLayoutINS4_7SwizzleILi1ELi4ELi3EEENS4_18smem_ptr_flag_bitsILi8EEENSU_INS5_IJNSA_ILi8EEESI_EEENS5_IJSI_SC_EEEEEEEvNS4_8identityENS4_23SM90_TMA_LOAD_MULTICASTES1C_vS1D_EENS_8epilogue10collective6detail29Sm90TmaWarpSpecializedAdapterINS1H_15DefaultEpilogueISK_SL_SL_NS1G_6thread17LinearCombinationISK_Li1EffLNS1L_9ScaleType4KindE0ELNS_15FloatRoundStyleE2ESK_EENS1_15EpilogueDefaultEEEEEvvEEEEvNT_6ParamsE,"",@"SHT_CUDA_INFO"
	.sectionflags	@""
	.align	4


	//----- nvinfo : EIATTR_CUDA_API_VERSION
	.align		4
        /*0000*/ 	.byte	0x04, 0x37
        /*0002*/ 	.short	(.L_18 - .L_17)
.L_17:
        /*0004*/ 	.word	0x00000082


	//----- nvinfo : EIATTR_KPARAM_INFO
	.align		4
.L_18:
        /*0008*/ 	.byte	0x04, 0x17
        /*000a*/ 	.short	(.L_20 - .L_19)
.L_19:
        /*000c*/ 	.word	0x00000000
        /*0010*/ 	.short	0x0000
        /*0012*/ 	.short	0x0070
        /*0014*/ 	.byte	0x00, 0xf0, 0x01, 0x10


	//----- nvinfo : EIATTR_SPARSE_MMA_MASK
	.align		4
.L_20:
        /*0018*/ 	.byte	0x03, 0x50
        /*001a*/ 	.short	0x0000


	//----- nvinfo : EIATTR_MAXREG_COUNT
	.align		4
        /*001c*/ 	.byte	0x03, 0x1b
        /*001e*/ 	.short	0x00a8


	//----- nvinfo : EIATTR_NUM_BARRIERS
	.align		4
        /*0020*/ 	.byte	0x02, 0x4c
        /*0022*/ 	.byte	0x01
	.zero		1


	//----- nvinfo : EIATTR_MERCURY_ISA_VERSION
	.align		4
        /*0024*/ 	.byte	0x03, 0x5f
        /*0026*/ 	.short	0x0101


	//----- nvinfo : EIATTR_INT_WARP_WIDE_INSTR_OFFSETS
	.align		4
        /*0028*/ 	.byte	0x04, 0x31
        /*002a*/ 	.short	(.L_22 - .L_21)


	//   ....[0]....
.L_21:
        /*002c*/ 	.word	0x00000580


	//   ....[1]....
        /*0030*/ 	.word	0x000005f0


	//   ....[2]....
        /*0034*/ 	.word	0x00000690


	//   ....[3]....
        /*0038*/ 	.word	0x000006a0


	//   ....[4]....
        /*003c*/ 	.word	0x000006b0


	//   ....[5]....
        /*0040*/ 	.word	0x000006d0


	//   ....[6]....
        /*0044*/ 	.word	0x000007f0


	//   ....[7]....
        /*0048*/ 	.word	0x00000800


	//   ....[8]....
        /*004c*/ 	.word	0x00003180


	//----- nvinfo : EIATTR_COOP_GROUP_MASK_REGIDS
	.align		4
.L_22:
        /*0050*/ 	.byte	0x04, 0x29
        /*0052*/ 	.short	(.L_24 - .L_23)


	//   ....[0]....
.L_23:
        /*0054*/ 	.word	0xffffffff


	//   ....[1]....
        /*0058*/ 	.word	0xffffffff


	//   ....[2]....
        /*005c*/ 	.word	0xffffffff


	//   ....[3]....
        /*0060*/ 	.word	0xffffffff


	//   ....[4]....
        /*0064*/ 	.word	0xffffffff


	//   ....[5]....
        /*0068*/ 	.word	0xffffffff


	//   ....[6]....
        /*006c*/ 	.word	0xffffffff


	//----- nvinfo : EIATTR_COOP_GROUP_INSTR_OFFSETS
	.align		4
.L_24:
        /*0070*/ 	.byte	0x04, 0x28
        /*0072*/ 	.short	(.L_26 - .L_25)


	//   ....[0]....
.L_25:
        /*0074*/ 	.word	0x00000050


	//   ....[1]....
        /*0078*/ 	.word	0x00000080


	//   ....[2]....
        /*007c*/ 	.word	0x00000180


	//   ....[3]....
        /*0080*/ 	.word	0x000003a0


	//   ....[4]....
        /*0084*/ 	.word	0x000003e0


	//   ....[5]....
        /*0088*/ 	.word	0x00000490


	//   ....[6]....
        /*008c*/ 	.word	0x00000980


	//----- nvinfo : EIATTR_REG_RECONFIG
	.align		4
.L_26:
        /*0090*/ 	.byte	0x01, 0x54
	.zero		2


	//----- nvinfo : EIATTR_MBARRIER_INSTR_OFFSETS
	.align		4
        /*0094*/ 	.byte	0x04, 0x39
        /*0096*/ 	.short	(.L_28 - .L_27)


	//   ....[0]....
.L_27:
        /*0098*/ 	.word	0x00000300
        /*009c*/ 	.word	0x000000ff
        /*00a0*/ 	.word	0x00000000
        /*00a4*/ 	.short	0x0100
        /*00a6*/ 	.byte	0x0a
	.zero		1


	//   ....[1]....
        /*00a8*/ 	.word	0x00000310
        /*00ac*/ 	.word	0x000000ff
        /*00b0*/ 	.word	0x00000020
        /*00b4*/ 	.short	0x0100
        /*00b6*/ 	.byte	0x0a
	.zero		1


	//   ....[2]....
        /*00b8*/ 	.word	0x00000320
        /*00bc*/ 	.word	0x000000ff
        /*00c0*/ 	.word	0x00000008
        /*00c4*/ 	.short	0x0100
        /*00c6*/ 	.byte	0x0a
	.zero		1


	//   ....[3]....
        /*00c8*/ 	.word	0x00000330
        /*00cc*/ 	.word	0x000000ff
        /*00d0*/ 	.word	0x00000028
        /*00d4*/ 	.short	0x0100
        /*00d6*/ 	.byte	0x0a
	.zero		1


	//   ....[4]....
        /*00d8*/ 	.word	0x00000340
        /*00dc*/ 	.word	0x000000ff
        /*00e0*/ 	.word	0x00000010
        /*00e4*/ 	.short	0x0100
        /*00e6*/ 	.byte	0x0a
	.zero		1


	//   ....[5]....
        /*00e8*/ 	.word	0x00000350
        /*00ec*/ 	.word	0x000000ff
        /*00f0*/ 	.word	0x00000030
        /*00f4*/ 	.short	0x0100
        /*00f6*/ 	.byte	0x0a
	.zero		1


	//   ....[6]....
        /*00f8*/ 	.word	0x00000360
        /*00fc*/ 	.word	0x000000ff
        /*0100*/ 	.word	0x00000018
        /*0104*/ 	.short	0x0100
        /*0106*/ 	.byte	0x0a
	.zero		1


	//   ....[7]....
        /*0108*/ 	.word	0x00000370
        /*010c*/ 	.word	0x000000ff
        /*0110*/ 	.word	0x00000038
        /*0114*/ 	.short	0x0100
        /*0116*/ 	.byte	0x0a
	.zero		1


	//   ....[8]....
        /*0118*/ 	.word	0x00000840
        /*011c*/ 	.word	0x000000ff
        /*0120*/ 	.word	0x00000070
        /*0124*/ 	.short	0x0100
        /*0126*/ 	.byte	0x0e
	.zero		1


	//   ....[9]....
        /*0128*/ 	.word	0x00000890
        /*012c*/ 	.word	0x000000ff
        /*0130*/ 	.word	0x00000078
        /*0134*/ 	.short	0x0100
        /*0136*/ 	.byte	0x0e
	.zero		1


	//   ....[10]....
        /*0138*/ 	.word	0x000008c0
        /*013c*/ 	.word	0x000000ff
        /*0140*/ 	.word	0x00000050
        /*0144*/ 	.short	0x0100
        /*0146*/ 	.byte	0x0f
	.zero		1


	//   ....[11]....
        /*0148*/ 	.word	0x00000910
        /*014c*/ 	.word	0x000000ff
        /*0150*/ 	.word	0x00000058
        /*0154*/ 	.short	0x0100
        /*0156*/ 	.byte	0x0f
	.zero		1


	//   ....[12]....
        /*0158*/ 	.word	0x00000920
        /*015c*/ 	.word	0x000000ff
        /*0160*/ 	.word	0x00000060
        /*0164*/ 	.short	0x0100
        /*0166*/ 	.byte	0x0f
	.zero		1


	//   ....[13]....
        /*0168*/ 	.word	0x00000930
        /*016c*/ 	.word	0x000000ff
        /*0170*/ 	.word	0x00000068
        /*0174*/ 	.short	0x0100
        /*0176*/ 	.byte	0x0f
	.zero		1


	//   ....[14]....
        /*0178*/ 	.word	0x00001750
        /*017c*/ 	.word	0x0000000f
        /*0180*/ 	.word	0xfffffff8
        /*0184*/ 	.short	0x010a
        /*0186*/ 	.byte	0x3f
	.zero		1


	//   ....[15]....
        /*0188*/ 	.word	0x00001c30
        /*018c*/ 	.word	0x000000ff
        /*0190*/ 	.word	0x00000000
        /*0194*/ 	.short	0x010a
        /*0196*/ 	.byte	0x04
	.zero		1


	//   ....[16]....
        /*0198*/ 	.word	0x00001c70
        /*019c*/ 	.word	0x000000ff
        /*01a0*/ 	.word	0x00000000
        /*01a4*/ 	.short	0x010a
        /*01a6*/ 	.byte	0x04
	.zero		1


	//   ....[17]....
        /*01a8*/ 	.word	0x00002520
        /*01ac*/ 	.word	0x000000ff
        /*01b0*/ 	.word	0x00000000
        /*01b4*/ 	.short	0x010a
        /*01b6*/ 	.byte	0x0f
	.zero		1


	//   ....[18]....
        /*01b8*/ 	.word	0x00002560
        /*01bc*/ 	.word	0x000000ff
        /*01c0*/ 	.word	0x00000000
        /*01c4*/ 	.short	0x010a
        /*01c6*/ 	.byte	0x0f
	.zero		1


	//   ....[19]....
        /*01c8*/ 	.word	0x00002b80
        /*01cc*/ 	.word	0x00000093
        /*01d0*/ 	.word	0x00000000
        /*01d4*/ 	.short	0x0101
        /*01d6*/ 	.byte	0x3f
	.zero		1


	//   ....[20]....
        /*01d8*/ 	.word	0x000030f0
        /*01dc*/ 	.word	0x00000095
        /*01e0*/ 	.word	0x00000000
        /*01e4*/ 	.short	0x0101
        /*01e6*/ 	.byte	0x20
	.zero		1


	//   ....[21]....
        /*01e8*/ 	.word	0x00003200
        /*01ec*/ 	.word	0x0000000d
        /*01f0*/ 	.word	0x00000000
        /*01f4*/ 	.short	0x0101
        /*01f6*/ 	.byte	0x3f
	.zero		1


	//   ....[22]....
        /*01f8*/ 	.word	0x00003270
        /*01fc*/ 	.word	0x0000000f
        /*0200*/ 	.word	0x00000008
        /*0204*/ 	.short	0x010a
        /*0206*/ 	.byte	0x3f
	.zero		1


	//   ....[23]....
        /*0208*/ 	.word	0x00007a90
        /*020c*/ 	.word	0x00000010
        /*0210*/ 	.word	0x00000000
        /*0214*/ 	.short	0x0101
        /*0216*/ 	.byte	0x20
	.zero		1


	//   ....[24]....
        /*0218*/ 	.word	0x00008560
        /*021c*/ 	.word	0x0000000f
        /*0220*/ 	.word	0x00000020
        /*0224*/ 	.short	0x010a
        /*0226*/ 	.byte	0x3f
	.zero		1


	//   ....[25]....
        /*0228*/ 	.word	0x00008910
        /*022c*/ 	.word	0x00000004
        /*0230*/ 	.word	0x00000078
        /*0234*/ 	.short	0x0101
        /*0236*/ 	.byte	0x3f
	.zero		1


	//   ....[26]....
        /*0238*/ 	.word	0x00009080
        /*023c*/ 	.word	0x00000005
        /*0240*/ 	.word	0x00000000
        /*0244*/ 	.short	0x010a
        /*0246*/ 	.byte	0x3f
	.zero		1


	//   ....[27]....
        /*0248*/ 	.word	0x00009100
        /*024c*/ 	.word	0x00000007
        /*0250*/ 	.word	0x00000000
        /*0254*/ 	.short	0x010a
        /*0256*/ 	.byte	0x3f
	.zero		1


	//   ....[28]....
        /*0258*/ 	.word	0x00009190
        /*025c*/ 	.word	0x00000006
        /*0260*/ 	.word	0x00000000
        /*0264*/ 	.short	0x010a
        /*0266*/ 	.byte	0x3f
	.zero		1


	//   ....[29]....
        /*0268*/ 	.word	0x00009220
        /*026c*/ 	.word	0x00000003
        /*0270*/ 	.word	0x00000000
        /*0274*/ 	.short	0x010a
        /*0276*/ 	.byte	0x3f
	.zero		1


	//   ....[30]....
        /*0278*/ 	.word	0x00009280
        /*027c*/ 	.word	0x0000000f
        /*0280*/ 	.word	0xfffffff8
        /*0284*/ 	.short	0x010a
        /*0286*/ 	.byte	0x3f
	.zero		1


	//   ....[31]....
        /*0288*/ 	.word	0x000092e0
        /*028c*/ 	.word	0x0000000d
        /*0290*/ 	.word	0x00000000
        /*0294*/ 	.short	0x010a
        /*0296*/ 	.byte	0x3f
	.zero		1


	//   ....[32]....
        /*0298*/ 	.word	0x00009340
        /*029c*/ 	.word	0x00000093
        /*02a0*/ 	.word	0x00000000
        /*02a4*/ 	.short	0x010a
        /*02a6*/ 	.byte	0x3f
	.zero		1


	//   ....[33]....
        /*02a8*/ 	.word	0x00009390
        /*02ac*/ 	.word	0x0000000f
        /*02b0*/ 	.word	0x00000008
        /*02b4*/ 	.short	0x010a
        /*02b6*/ 	.byte	0x3f
	.zero		1


	//   ....[34]....
        /*02b8*/ 	.word	0x00009460
        /*02bc*/ 	.word	0x0000000f
        /*02c0*/ 	.word	0x00000020
        /*02c4*/ 	.short	0x010a
        /*02c6*/ 	.byte	0x3f
	.zero		1


	//   ....[35]....
        /*02c8*/ 	.word	0x00009540
        /*02cc*/ 	.word	0x00000005
        /*02d0*/ 	.word	0x00000000
        /*02d4*/ 	.short	0x010a
        /*02d6*/ 	.byte	0x3f
	.zero		1


	//   ....[36]....
        /*02d8*/ 	.word	0x00009590
        /*02dc*/ 	.word	0x00000007
        /*02e0*/ 	.word	0x00000000
        /*02e4*/ 	.short	0x010a
        /*02e6*/ 	.byte	0x3f
	.zero		1


	//   ....[37]....
        /*02e8*/ 	.word	0x000095e0
        /*02ec*/ 	.word	0x00000006
        /*02f0*/ 	.word	0x00000000
        /*02f4*/ 	.short	0x010a
        /*02f6*/ 	.byte	0x3f
	.zero		1


	//----- nvinfo : EIATTR_NUM_MBARRIERS
	.align		4
.L_28:
        /*02f8*/ 	.byte	0x03, 0x38
        /*02fa*/ 	.short	0x000e


	//----- nvinfo : EIATTR_EXIT_INSTR_OFFSETS
	.align		4
        /*02fc*/ 	.byte	0x04, 0x1c
        /*02fe*/ 	.short	(.L_30 - .L_29)


	//   ....[0]....
.L_29:
        /*0300*/ 	.word	0x00001440


	//   ....[1]....
        /*0304*/ 	.word	0x000014a0


	//   ....[2]....
        /*0308*/ 	.word	0x00008240


	//   ....[3]....
        /*030c*/ 	.word	0x00008270


	//   ....[4]....
        /*0310*/ 	.word	0x00009270


	//----- nvinfo : EIATTR_MAX_THREADS
	.align		4
.L_30:
        /*0314*/ 	.byte	0x04, 0x05
        /*0316*/ 	.short	(.L_32 - .L_31)
.L_31:
        /*0318*/ 	.word	0x00000180
        /*031c*/ 	.word	0x00000001
        /*0320*/ 	.word	0x00000001


	//----- nvinfo : EIATTR_CRS_STACK_SIZE
	.align		4
.L_32:
        /*0324*/ 	.byte	0x04, 0x1e
        /*0326*/ 	.short	(.L_34 - .L_33)
.L_33:
        /*0328*/ 	.word	0x00000000


	//----- nvinfo : EIATTR_CBANK_PARAM_SIZE
	.align		4
.L_34:
        /*032c*/ 	.byte	0x03, 0x19
        /*032e*/ 	.short	0x0470


	//----- nvinfo : EIATTR_PARAM_CBANK
	.align		4
        /*0330*/ 	.byte	0x04, 0x0a
        /*0332*/ 	.short	(.L_36 - .L_35)
	.align		4
.L_35:
        /*0334*/ 	.word	index@(.nv.constant0._ZN7cutlass13device_kernelINS_4gemm6kernel13GemmUniversalIN4cute5tupleIJiiiiEEENS1_10collective13CollectiveMmaINS1_37MainloopSm90TmaGmmaWarpSpecializedFP8ILi4ENS5_IJNS4_1CILi2EEENSA_ILi1EEESC_EEENS1_32KernelTmaWarpSpecializedPingpongEEENS5_IJNSA_ILi64EEENSA_ILi128EEENSA_ILi32EEEEEENS_12float_e5m2_tENS5_IJlSC_lEEESK_SL_NS4_8TiledMMAINS4_8MMA_AtomIJNS4_4SM904GMMA31MMA_64x128x32_F32E5M2E5M2_SS_TNILNSP_7ScaleInE1ELSR_1EEEEEENS4_6LayoutINS5_IJSC_SC_SC_EEENS5_IJNSA_ILi0EEESW_SW_EEEEENS5_IJNS4_10UnderscoreESZ_SZ_EEEEENS4_13SM90_TMA_LOADENS4_14ComposedLayoutINS4_7SwizzleILi1ELi4ELi3EEENS4_18smem_ptr_flag_bitsILi8EEENSU_INS5_IJNSA_ILi8EEESI_EEENS5_IJSI_SC_EEEEEEEvNS4_8identityENS4_23SM90_TMA_LOAD_MULTICASTES1C_vS1D_EENS_8epilogue10collective6detail29Sm90TmaWarpSpecializedAdapterINS1H_15DefaultEpilogueISK_SL_SL_NS1G_6thread17LinearCombinationISK_Li1EffLNS1L_9ScaleType4KindE0ELNS_15FloatRoundStyleE2ESK_EENS1_15EpilogueDefaultEEEEEvvEEEEvNT_6ParamsE)
        /*0338*/ 	.short	0x0210
        /*033a*/ 	.short	0x0470


	//----- nvinfo : EIATTR_SW_WAR
	.align		4
.L_36:
        /*033c*/ 	.byte	0x04, 0x36
        /*033e*/ 	.short	(.L_38 - .L_37)
.L_37:
        /*0340*/ 	.word	0x00000008
.L_38:


//--------------------- .nv.callgraph             --------------------------
	.section	.nv.callgraph,"",@"SHT_CUDA_CALLGRAPH"
	.align	4
	.sectionentsize	8
	.align		4
        /*0000*/ 	.word	0x00000000
	.align		4
        /*0004*/ 	.word	0xffffffff
	.align		4
        /*0008*/ 	.word	0x00000000
	.align		4
        /*000c*/ 	.word	0xfffffffe
	.align		4
        /*0010*/ 	.word	0x00000000
	.align		4
        /*0014*/ 	.word	0xfffffffd
	.align		4
        /*0018*/ 	.word	0x00000000
	.align		4
        /*001c*/ 	.word	0xfffffffc


//--------------------- .nv.constant4             --------------------------
	.section	.nv.constant4,"a",@progbits
	.align	8
	.align		8
.nv.constant4:
        /*0000*/ 	.dword	_ZN39_INTERNAL_f4412753_4_k_cu_c307515b_53674cuda3std3__45__cpo5beginE
	.align		8
        /*0008*/ 	.dword	_ZN39_INTERNAL_f4412753_4_k_cu_c307515b_53674cuda3std3__45__cpo3endE
	.align		8
        /*0010*/ 	.dword	_ZN39_INTERNAL_f4412753_4_k_cu_c307515b_53674cuda3std3__45__cpo6cbeginE
	.align		8
        /*0018*/ 	.dword	_ZN39_INTERNAL_f4412753_4_k_cu_c307515b_53674cuda3std3__45__cpo4cendE
	.align		8
        /*0020*/ 	.dword	_ZN39_INTERNAL_f4412753_4_k_cu_c307515b_53674cuda3std3__441_GLOBAL__N__f4412753_4_k_cu_c307515b_53676ignoreE
	.align		8
        /*0028*/ 	.dword	_ZN39_INTERNAL_f4412753_4_k_cu_c307515b_53674cuda3std3__419piecewise_constructE
	.align		8
        /*0030*/ 	.dword	_ZN39_INTERNAL_f4412753_4_k_cu_c307515b_53674cuda3std3__48in_placeE
	.align		8
        /*0038*/ 	.dword	_ZN39_INTERNAL_f4412753_4_k_cu_c307515b_53674cuda3std6ranges3__45__cpo4swapE
	.align		8
        /*0040*/ 	.dword	_ZN39_INTERNAL_f4412753_4_k_cu_c307515b_53674cuda3std6ranges3__45__cpo9iter_moveE
	.align		8
        /*0048*/ 	.dword	_ZN39_INTERNAL_f4412753_4_k_cu_c307515b_53674cute7productE
	.align		8
        /*0050*/ 	.dword	_ZN39_INTERNAL_f4412753_4_k_cu_c307515b_53674cute1_E


//--------------------- .text._ZN7cutlass13device_kernelINS_4gemm6kernel13GemmUniversalIN4cute5tupleIJiiiiEEENS1_10collective13CollectiveMmaINS1_37MainloopSm90TmaGmmaWarpSpecializedFP8ILi4ENS5_IJNS4_1CILi2EEENSA_ILi1EEESC_EEENS1_32KernelTmaWarpSpecializedPingpongEEENS5_IJNSA_ILi64EEENSA_ILi128EEENSA_ILi32EEEEEENS_12float_e5m2_tENS5_IJlSC_lEEESK_SL_NS4_8TiledMMAINS4_8MMA_AtomIJNS4_4SM904GMMA31MMA_64x128x32_F32E5M2E5M2_SS_TNILNSP_7ScaleInE1ELSR_1EEEEEENS4_6LayoutINS5_IJSC_SC_SC_EEENS5_IJNSA_ILi0EEESW_SW_EEEEENS5_IJNS4_10UnderscoreESZ_SZ_EEEEENS4_13SM90_TMA_LOADENS4_14ComposedLayoutINS4_7SwizzleILi1ELi4ELi3EEENS4_18smem_ptr_flag_bitsILi8EEENSU_INS5_IJNSA_ILi8EEESI_EEENS5_IJSI_SC_EEEEEEEvNS4_8identityENS4_23SM90_TMA_LOAD_MULTICASTES1C_vS1D_EENS_8epilogue10collective6detail29Sm90TmaWarpSpecializedAdapterINS1H_15DefaultEpilogueISK_SL_SL_NS1G_6thread17LinearCombinationISK_Li1EffLNS1L_9ScaleType4KindE0ELNS_15FloatRoundStyleE2ESK_EENS1_15EpilogueDefaultEEEEEvvEEEEvNT_6ParamsE --------------------------
	.section	.text._ZN7cutlass13device_kernelINS_4gemm6kernel13GemmUniversalIN4cute5tupleIJiiiiEEENS1_10collective13CollectiveMmaINS1_37MainloopSm90TmaGmmaWarpSpecializedFP8ILi4ENS5_IJNS4_1CILi2EEENSA_ILi1EEESC_EEENS1_32KernelTmaWarpSpecializedPingpongEEENS5_IJNSA_ILi64EEENSA_ILi128EEENSA_ILi32EEEEEENS_12float_e5m2_tENS5_IJlSC_lEEESK_SL_NS4_8TiledMMAINS4_8MMA_AtomIJNS4_4SM904GMMA31MMA_64x128x32_F32E5M2E5M2_SS_TNILNSP_7ScaleInE1ELSR_1EEEEEENS4_6LayoutINS5_IJSC_SC_SC_EEENS5_IJNSA_ILi0EEESW_SW_EEEEENS5_IJNS4_10UnderscoreESZ_SZ_EEEEENS4_13SM90_TMA_LOADENS4_14ComposedLayoutINS4_7SwizzleILi1ELi4ELi3EEENS4_18smem_ptr_flag_bitsILi8EEENSU_INS5_IJNSA_ILi8EEESI_EEENS5_IJSI_SC_EEEEEEEvNS4_8identityENS4_23SM90_TMA_LOAD_MULTICASTES1C_vS1D_EENS_8epilogue10collective6detail29Sm90TmaWarpSpecializedAdapterINS1H_15DefaultEpilogueISK_SL_SL_NS1G_6thread17LinearCombinationISK_Li1EffLNS1L_9ScaleType4KindE0ELNS_15FloatRoundStyleE2ESK_EENS1_15EpilogueDefaultEEEEEvvEEEEvNT_6ParamsE,"ax",@progbits
	.align	128
.text._ZN7cutlass13device_kernelINS_4gemm6kernel13GemmUniversalIN4cute5tupleIJiiiiEEENS1_10collective13CollectiveMmaINS1_37MainloopSm90TmaGmmaWarpSpecializedFP8ILi4ENS5_IJNS4_1CILi2EEENSA_ILi1EEESC_EEENS1_32KernelTmaWarpSpecializedPingpongEEENS5_IJNSA_ILi64EEENSA_ILi128EEENSA_ILi32EEEEEENS_12float_e5m2_tENS5_IJlSC_lEEESK_SL_NS4_8TiledMMAINS4_8MMA_AtomIJNS4_4SM904GMMA31MMA_64x128x32_F32E5M2E5M2_SS_TNILNSP_7ScaleInE1ELSR_1EEEEEENS4_6LayoutINS5_IJSC_SC_SC_EEENS5_IJNSA_ILi0EEESW_SW_EEEEENS5_IJNS4_10UnderscoreESZ_SZ_EEEEENS4_13SM90_TMA_LOADENS4_14ComposedLayoutINS4_7SwizzleILi1ELi4ELi3EEENS4_18smem_ptr_flag_bitsILi8EEENSU_INS5_IJNSA_ILi8EEESI_EEENS5_IJSI_SC_EEEEEEEvNS4_8identityENS4_23SM90_TMA_LOAD_MULTICASTES1C_vS1D_EENS_8epilogue10collective6detail29Sm90TmaWarpSpecializedAdapterINS1H_15DefaultEpilogueISK_SL_SL_NS1G_6thread17LinearCombinationISK_Li1EffLNS1L_9ScaleType4KindE0ELNS_15FloatRoundStyleE2ESK_EENS1_15EpilogueDefaultEEEEEvvEEEEvNT_6ParamsE:
        .type           _ZN7cutlass13device_kernelINS_4gemm6kernel13GemmUniversalIN4cute5tupleIJiiiiEEENS1_10collective13CollectiveMmaINS1_37MainloopSm90TmaGmmaWarpSpecializedFP8ILi4ENS5_IJNS4_1CILi2EEENSA_ILi1EEESC_EEENS1_32KernelTmaWarpSpecializedPingpongEEENS5_IJNSA_ILi64EEENSA_ILi128EEENSA_ILi32EEEEEENS_12float_e5m2_tENS5_IJlSC_lEEESK_SL_NS4_8TiledMMAINS4_8MMA_AtomIJNS4_4SM904GMMA31MMA_64x128x32_F32E5M2E5M2_SS_TNILNSP_7ScaleInE1ELSR_1EEEEEENS4_6LayoutINS5_IJSC_SC_SC_EEENS5_IJNSA_ILi0EEESW_SW_EEEEENS5_IJNS4_10UnderscoreESZ_SZ_EEEEENS4_13SM90_TMA_LOADENS4_14ComposedLayoutINS4_7SwizzleILi1ELi4ELi3EEENS4_18smem_ptr_flag_bitsILi8EEENSU_INS5_IJNSA_ILi8EEESI_EEENS5_IJSI_SC_EEEEEEEvNS4_8identityENS4_23SM90_TMA_LOAD_MULTICASTES1C_vS1D_EENS_8epilogue10collective6detail29Sm90TmaWarpSpecializedAdapterINS1H_15DefaultEpilogueISK_SL_SL_NS1G_6thread17LinearCombinationISK_Li1EffLNS1L_9ScaleType4KindE0ELNS_15FloatRoundStyleE2ESK_EENS1_15EpilogueDefaultEEEEEvvEEEEvNT_6ParamsE,@function
        .size           _ZN7cutlass13device_kernelINS_4gemm6kernel13GemmUniversalIN4cute5tupleIJiiiiEEENS1_10collective13CollectiveMmaINS1_37MainloopSm90TmaGmmaWarpSpecializedFP8ILi4ENS5_IJNS4_1CILi2EEENSA_ILi1EEESC_EEENS1_32KernelTmaWarpSpecializedPingpongEEENS5_IJNSA_ILi64EEENSA_ILi128EEENSA_ILi32EEEEEENS_12float_e5m2_tENS5_IJlSC_lEEESK_SL_NS4_8TiledMMAINS4_8MMA_AtomIJNS4_4SM904GMMA31MMA_64x128x32_F32E5M2E5M2_SS_TNILNSP_7ScaleInE1ELSR_1EEEEEENS4_6LayoutINS5_IJSC_SC_SC_EEENS5_IJNSA_ILi0EEESW_SW_EEEEENS5_IJNS4_10UnderscoreESZ_SZ_EEEEENS4_13SM90_TMA_LOADENS4_14ComposedLayoutINS4_7SwizzleILi1ELi4ELi3EEENS4_18smem_ptr_flag_bitsILi8EEENSU_INS5_IJNSA_ILi8EEESI_EEENS5_IJSI_SC_EEEEEEEvNS4_8identityENS4_23SM90_TMA_LOAD_MULTICASTES1C_vS1D_EENS_8epilogue10collective6detail29Sm90TmaWarpSpecializedAdapterINS1H_15DefaultEpilogueISK_SL_SL_NS1G_6thread17LinearCombinationISK_Li1EffLNS1L_9ScaleType4KindE0ELNS_15FloatRoundStyleE2ESK_EENS1_15EpilogueDefaultEEEEEvvEEEEvNT_6ParamsE,(.L_x_207 - _ZN7cutlass13device_kernelINS_4gemm6kernel13GemmUniversalIN4cute5tupleIJiiiiEEENS1_10collective13CollectiveMmaINS1_37MainloopSm90TmaGmmaWarpSpecializedFP8ILi4ENS5_IJNS4_1CILi2EEENSA_ILi1EEESC_EEENS1_32KernelTmaWarpSpecializedPingpongEEENS5_IJNSA_ILi64EEENSA_ILi128EEENSA_ILi32EEEEEENS_12float_e5m2_tENS5_IJlSC_lEEESK_SL_NS4_8TiledMMAINS4_8MMA_AtomIJNS4_4SM904GMMA31MMA_64x128x32_F32E5M2E5M2_SS_TNILNSP_7ScaleInE1ELSR_1EEEEEENS4_6LayoutINS5_IJSC_SC_SC_EEENS5_IJNSA_ILi0EEESW_SW_EEEEENS5_IJNS4_10UnderscoreESZ_SZ_EEEEENS4_13SM90_TMA_LOADENS4_14ComposedLayoutINS4_7SwizzleILi1ELi4ELi3EEENS4_18smem_ptr_flag_bitsILi8EEENSU_INS5_IJNSA_ILi8EEESI_EEENS5_IJSI_SC_EEEEEEEvNS4_8identityENS4_23SM90_TMA_LOAD_MULTICASTES1C_vS1D_EENS_8epilogue10collective6detail29Sm90TmaWarpSpecializedAdapterINS1H_15DefaultEpilogueISK_SL_SL_NS1G_6thread17LinearCombinationISK_Li1EffLNS1L_9ScaleType4KindE0ELNS_15FloatRoundStyleE2ESK_EENS1_15EpilogueDefaultEEEEEvvEEEEvNT_6ParamsE)
        .other          _ZN7cutlass13device_kernelINS_4gemm6kernel13GemmUniversalIN4cute5tupleIJiiiiEEENS1_10collective13CollectiveMmaINS1_37MainloopSm90TmaGmmaWarpSpecializedFP8ILi4ENS5_IJNS4_1CILi2EEENSA_ILi1EEESC_EEENS1_32KernelTmaWarpSpecializedPingpongEEENS5_IJNSA_ILi64EEENSA_ILi128EEENSA_ILi32EEEEEENS_12float_e5m2_tENS5_IJlSC_lEEESK_SL_NS4_8TiledMMAINS4_8MMA_AtomIJNS4_4SM904GMMA31MMA_64x128x32_F32E5M2E5M2_SS_TNILNSP_7ScaleInE1ELSR_1EEEEEENS4_6LayoutINS5_IJSC_SC_SC_EEENS5_IJNSA_ILi0EEESW_SW_EEEEENS5_IJNS4_10UnderscoreESZ_SZ_EEEEENS4_13SM90_TMA_LOADENS4_14ComposedLayoutINS4_7SwizzleILi1ELi4ELi3EEENS4_18smem_ptr_flag_bitsILi8EEENSU_INS5_IJNSA_ILi8EEESI_EEENS5_IJSI_SC_EEEEEEEvNS4_8identityENS4_23SM90_TMA_LOAD_MULTICASTES1C_vS1D_EENS_8epilogue10collective6detail29Sm90TmaWarpSpecializedAdapterINS1H_15DefaultEpilogueISK_SL_SL_NS1G_6thread17LinearCombinationISK_Li1EffLNS1L_9ScaleType4KindE0ELNS_15FloatRoundStyleE2ESK_EENS1_15EpilogueDefaultEEEEEvvEEEEvNT_6ParamsE,@"STO_CUDA_ENTRY STV_DEFAULT"
_ZN7cutlass13device_kernelINS_4gemm6kernel13GemmUniversalIN4cute5tupleIJiiiiEEENS1_10collective13CollectiveMmaINS1_37MainloopSm90TmaGmmaWarpSpecializedFP8ILi4ENS5_IJNS4_1CILi2EEENSA_ILi1EEESC_EEENS1_32KernelTmaWarpSpecializedPingpongEEENS5_IJNSA_ILi64EEENSA_ILi128EEENSA_ILi32EEEEEENS_12float_e5m2_tENS5_IJlSC_lEEESK_SL_NS4_8TiledMMAINS4_8MMA_AtomIJNS4_4SM904GMMA31MMA_64x128x32_F32E5M2E5M2_SS_TNILNSP_7ScaleInE1ELSR_1EEEEEENS4_6LayoutINS5_IJSC_SC_SC_EEENS5_IJNSA_ILi0EEESW_SW_EEEEENS5_IJNS4_10UnderscoreESZ_SZ_EEEEENS4_13SM90_TMA_LOADENS4_14ComposedLayoutINS4_7SwizzleILi1ELi4ELi3EEENS4_18smem_ptr_flag_bitsILi8EEENSU_INS5_IJNSA_ILi8EEESI_EEENS5_IJSI_SC_EEEEEEEvNS4_8identityENS4_23SM90_TMA_LOAD_MULTICASTES1C_vS1D_EENS_8epilogue10collective6detail29Sm90TmaWarpSpecializedAdapterINS1H_15DefaultEpilogueISK_SL_SL_NS1G_6thread17LinearCombinationISK_Li1EffLNS1L_9ScaleType4KindE0ELNS_15FloatRoundStyleE2ESK_EENS1_15EpilogueDefaultEEEEEvvEEEEvNT_6ParamsE:
[----:B------:R-:W-:Y:S01]  /*0000*/  LDC R1, c[0x0][0x28] ;  /* 0x00000a00ff017b82 */ /* 0x000fe20000000800 */
[----:B------:R-:W0:Y:S01]  /*0010*/  S2R R8, SR_TID.X ;  /* 0x0000000000087919 */ /* 0x000e220000002100 */
[----:B------:R-:W-:Y:S01]  /*0020*/  ELECT P0, URZ, PT ;  /* 0x00000000003f782f */ /* 0x000fe20003800000 */
[----:B------:R-:W-:Y:S01]  /*0030*/  BSSY B0, `(.L_x_0) ;  /* 0x0000014000007945 */ /* 0x000fe20003800000 */
[----:B0-----:R-:W-:-:S05]  /*0040*/  SHF.R.U32.HI R0, RZ, 0x5, R8 ;  /* 0x00000005ff007819 */ /* 0x001fca0000011608 */
[----:B------:R-:W0:Y:S02]  /*0050*/  SHFL.IDX PT, R2, R0, RZ, 0x1f ;  /* 0x00001fff00027589 */ /* 0x000e2400000e0000 */
[----:B0-----:R-:W-:Y:S02]  /*0060*/  R2UR UR6, R2 ;  /* 0x00000000020672ca */ /* 0x001fe400000e0000 */
[----:B------:R-:W-:-:S05]  /*0070*/  SHF.R.U32.HI R2, RZ, 0x7, R8 ;  /* 0x00000007ff027819 */ /* 0x000fca0000011608 */
[----:B------:R0:W1:Y:S06]  /*0080*/  SHFL.IDX PT, R3, R2, RZ, 0x1f ;  /* 0x00001fff02037589 */ /* 0x00006c00000e0000 */
[----:B------:R-:W-:Y:S02]  /*0090*/  USHF.R.S32.HI UR4, URZ, 0x1f, UR6 ;  /* 0x0000001f3f047899 */ /* 0x000fe40008011406 */
[----:B------:R-:W-:Y:S02]  /*00a0*/  ISETP.NE.OR P0, PT, RZ, UR6, !P0 ;  /* 0x00000006ff007c0c */ /* 0x000fe4000c705670 */
[----:B------:R-:W-:-:S04]  /*00b0*/  ULEA.HI UR4, UR4, UR6, URZ, 0x2 ;  /* 0x0000000604047291 */ /* 0x000fc8000f8f103f */
[----:B------:R-:W-:-:S04]  /*00c0*/  ULOP3.LUT UR4, UR4, 0xfffffffc, URZ, 0xc0, !UPT ;  /* 0xfffffffc04047892 */ /* 0x000fc8000f8ec03f */
[----:B------:R-:W-:-:S03]  /*00d0*/  UIADD3 UR6, UR6, -UR4, URZ ;  /* 0x8000000406067290 */ /* 0x000fc6000fffe03f */
[----:B0-----:R-:W-:Y:S09]  /*00e0*/  @P0 BRA `(.L_x_1) ;  /* 0x0000000000200947 */ /* 0x001ff20003800000 */
[----:B------:R-:W-:Y:S02]  /*00f0*/  ULDC.64 UR4, c[0x0][0x198] ;  /* 0x0000660000047ab9 */ /* 0x000fe40000000a00 */
[----:B------:R-:W-:Y:S02]  /*0100*/  UIADD3 UR8, UP0, UR4, 0xf0, URZ ;  /* 0x000000f004087890 */ /* 0x000fe4000ff1e03f */
[----:B------:R-:W-:Y:S02]  /*0110*/  UIADD3 UR4, UP1, UR4, 0x1f0, URZ ;  /* 0x000001f004047890 */ /* 0x000fe4000ff3e03f */
[----:B------:R-:W-:Y:S02]  /*0120*/  UIADD3.X UR9, URZ, UR5, URZ, UP0, !UPT ;  /* 0x000000053f097290 */ /* 0x000fe400087fe43f */
[----:B------:R-:W-:-:S07]  /*0130*/  UIADD3.X UR5, URZ, UR5, URZ, UP1, !UPT ;  /* 0x000000053f057290 */ /* 0x000fce0008ffe43f */
[----:B------:R0:W-:Y:S02]  /*0140*/  UTMACCTL.PF [UR8] ;  /* 0x00000000080079b9 */ /* 0x0001e40008040000 */
[----:B------:R0:W-:Y:S02]  /*0150*/  UTMACCTL.PF [UR4] ;  /* 0x00000000040079b9 */ /* 0x0001e40008040000 */
[----:B0-----:R-:W-:Y:S01]  /*0160*/  NOP ;  /* 0x0000000000007918 */ /* 0x001fe20000000000 */
.L_x_1:
[----:B------:R-:W-:Y:S05]  /*0170*/  BSYNC B0 ;  /* 0x0000000000007941 */ /* 0x000fea0003800000 */
.L_x_0:
[----:B------:R-:W0:Y:S01]  /*0180*/  SHFL.IDX PT, R4, R0, RZ, 0x1f ;  /* 0x00001fff00047589 */ /* 0x000e2200000e0000 */
[----:B-1----:R-:W-:Y:S01]  /*0190*/  R2UR UR17, R3 ;  /* 0x00000000031172ca */ /* 0x002fe200000e0000 */
[----:B------:R-:W-:-:S04]  /*01a0*/  UISETP.NE.AND UP0, UPT, UR6, 0x3, UPT ;  /* 0x000000030600788c */ /* 0x000fc8000bf05270 */
[----:B------:R-:W-:-:S08]  /*01b0*/  UISETP.EQ.OR UP0, UPT, UR6, URZ, !UP0 ;  /* 0x0000003f0600728c */ /* 0x000fd0000c702670 */
[----:B------:R-:W-:Y:S02]  /*01c0*/  UIADD3 UR18, UR17, -0x1, URZ ;  /* 0xffffffff11127890 */ /* 0x000fe4000fffe03f */
[----:B------:R-:W-:Y:S02]  /*01d0*/  UISETP.EQ.AND UP0, UPT, UR17, URZ, UP0 ;  /* 0x0000003f1100728c */ /* 0x000fe40008702270 */
[----:B------:R-:W-:Y:S02]  /*01e0*/  UISETP.GE.U32.AND UP1, UPT, UR18, 0x2, UPT ;  /* 0x000000021200788c */ /* 0x000fe4000bf26070 */
[----:B------:R-:W-:Y:S01]  /*01f0*/  USEL UR7, URZ, 0x1, !UP0 ;  /* 0x000000013f077887 */ /* 0x000fe2000c000000 */
[----:B0-----:R-:W-:-:S03]  /*0200*/  ISETP.NE.AND P0, PT, R4, RZ, PT ;  /* 0x000000ff0400720c */ /* 0x001fc60003f05270 */
[----:B------:R-:W-:-:S10]  /*0210*/  USEL UR7, UR7, 0x2, UP1 ;  /* 0x0000000207077887 */ /* 0x000fd40008800000 */
[----:B------:R-:W-:Y:S05]  /*0220*/  @P0 BRA `(.L_x_2) ;  /* 0x0000000000580947 */ /* 0x000fea0003800000 */
[----:B------:R-:W0:Y:S01]  /*0230*/  S2UR UR10, SR_CgaCtaId ;  /* 0x00000000000a79c3 */ /* 0x000e220000008800 */
[----:B------:R-:W-:Y:S01]  /*0240*/  UMOV UR4, 0x400 ;  /* 0x0000040000047882 */ /* 0x000fe20000000000 */
[----:B------:R-:W-:Y:S01]  /*0250*/  UMOV UR5, 0x1 ;  /* 0x0000000100057882 */ /* 0x000fe20000000000 */
[----:B------:R-:W-:Y:S01]  /*0260*/  UMOV UR8, 0x2 ;  /* 0x0000000200087882 */ /* 0x000fe20000000000 */
[----:B------:R-:W-:Y:S01]  /*0270*/  ELECT P0, URZ, PT ;  /* 0x00000000003f782f */ /* 0x000fe20003800000 */
[----:B------:R-:W-:-:S04]  /*0280*/  UIADD3 UR8, -UR8, 0x100000, URZ ;  /* 0x0010000008087890 */ /* 0x000fc8000fffe13f */
[----:B------:R-:W-:Y:S02]  /*0290*/  USHF.L.U32 UR9, UR8, 0xb, URZ ;  /* 0x0000000b08097899 */ /* 0x000fe4000800063f */
[----:B------:R-:W-:Y:S02]  /*02a0*/  USHF.L.U32 UR8, UR8, 0x1, URZ ;  /* 0x0000000108087899 */ /* 0x000fe4000800063f */
[----:B0-----:R-:W-:Y:S02]  /*02b0*/  ULEA UR10, UR10, UR4, 0x18 ;  /* 0x000000040a0a7291 */ /* 0x001fe4000f8ec03f */
[----:B------:R-:W-:-:S04]  /*02c0*/  UIADD3 UR4, -UR5, 0x100000, URZ ;  /* 0x0010000005047890 */ /* 0x000fc8000fffe13f */
[----:B------:R-:W-:Y:S02]  /*02d0*/  USHF.L.U32 UR5, UR4, 0xb, URZ ;  /* 0x0000000b04057899 */ /* 0x000fe4000800063f */
[----:B------:R-:W-:Y:S01]  /*02e0*/  USHF.L.U32 UR4, UR4, 0x1, URZ ;  /* 0x0000000104047899 */ /* 0x000fe2000800063f */
[----:B------:R-:W0:Y:S11]  /*02f0*/  FENCE.VIEW.ASYNC.S ;  /* 0x00000000000073c6 */ /* 0x000e360000000000 */
[----:B0-----:R0:W1:Y:S01]  /*0300*/  SYNCS.EXCH.64 URZ, [UR10], UR4 ;  /* 0x000000040a3f75b2 */ /* 0x0010620008000100 */
[----:B------:R0:W2:Y:S01]  /*0310*/  SYNCS.EXCH.64 URZ, [UR10+0x20], UR8 ;  /* 0x000020080a3f75b2 */ /* 0x0000a20008000100 */
[----:B------:R0:W3:Y:S01]  /*0320*/  SYNCS.EXCH.64 URZ, [UR10+0x8], UR4 ;  /* 0x000008040a3f75b2 */ /* 0x0000e20008000100 */
[----:B------:R0:W4:Y:S01]  /*0330*/  SYNCS.EXCH.64 URZ, [UR10+0x28], UR8 ;  /* 0x000028080a3f75b2 */ /* 0x0001220008000100 */
[----:B------:R0:W0:Y:S01]  /*0340*/  SYNCS.EXCH.64 URZ, [UR10+0x10], UR4 ;  /* 0x000010040a3f75b2 */ /* 0x0000220008000100 */
[----:B------:R0:W0:Y:S01]  /*0350*/  SYNCS.EXCH.64 URZ, [UR10+0x30], UR8 ;  /* 0x000030080a3f75b2 */ /* 0x0000220008000100 */
[----:B------:R0:W0:Y:S01]  /*0360*/  SYNCS.EXCH.64 URZ, [UR10+0x18], UR4 ;  /* 0x000018040a3f75b2 */ /* 0x0000220008000100 */
[----:B------:R0:W0:Y:S01]  /*0370*/  SYNCS.EXCH.64 URZ, [UR10+0x38], UR8 ;  /* 0x000038080a3f75b2 */ /* 0x0000220008000100 */
[----:B------:R-:W-:Y:S01]  /*0380*/  NOP ;  /* 0x0000000000007918 */ /* 0x000fe20000000000 */
.L_x_2:
[----:B------:R-:W5:Y:S01]  /*0390*/  S2UR UR11, SR_CTAID.X ;  /* 0x00000000000b79c3 */ /* 0x000f620000002500 */
[----:B------:R-:W1:Y:S01]  /*03a0*/  SHFL.IDX PT, R5, R0, RZ, 0x1f ;  /* 0x00001fff00057589 */ /* 0x000e6200000e0000 */
[----:B------:R-:W-:Y:S02]  /*03b0*/  SHF.R.S32.HI R3, RZ, 0x1f, R8 ;  /* 0x0000001fff037819 */ /* 0x000fe40000011408 */
[----:B------:R-:W-:Y:S01]  /*03c0*/  ELECT P0, URZ, PT ;  /* 0x00000000003f782f */ /* 0x000fe20003800000 */
[----:B------:R-:W-:Y:S01]  /*03d0*/  NOP ;  /* 0x0000000000007918 */ /* 0x000fe20000000000 */
[----:B------:R2:W3:Y:S01]  /*03e0*/  SHFL.IDX PT, R6, R0, RZ, 0x1f ;  /* 0x00001fff00067589 */ /* 0x0004e200000e0000 */
[----:B------:R-:W-:Y:S01]  /*03f0*/  LEA.HI R3, R3, R8, RZ, 0x7 ;  /* 0x0000000803037211 */ /* 0x000fe200078f38ff */
[----:B0-----:R-:W-:Y:S01]  /*0400*/  ULDC UR4, c[0x0][0x150] ;  /* 0x0000540000047ab9 */ /* 0x001fe20000000800 */
[----:B------:R-:W0:Y:S01]  /*0410*/  S2UR UR9, SR_CTAID.Y ;  /* 0x00000000000979c3 */ /* 0x000e220000002600 */
[----:B------:R-:W-:-:S02]  /*0420*/  ELECT P1, URZ, PT ;  /* 0x00000000003f782f */ /* 0x000fc40003820000 */
[----:B------:R-:W-:Y:S01]  /*0430*/  LOP3.LUT R3, R3, 0xffffff80, RZ, 0xc0, !PT ;  /* 0xffffff8003037812 */ /* 0x000fe200078ec0ff */
[----:B------:R-:W-:Y:S01]  /*0440*/  ULDC UR8, c[0x0][0x144] ;  /* 0x0000510000087ab9 */ /* 0x000fe20000000800 */
[----:B------:R-:W-:Y:S01]  /*0450*/  UMOV UR20, 0x80 ;  /* 0x0000008000147882 */ /* 0x000fe20000000000 */
[----:B------:R-:W-:Y:S01]  /*0460*/  NOP ;  /* 0x0000000000007918 */ /* 0x000fe20000000000 */
[----:B------:R-:W-:Y:S01]  /*0470*/  ULDC UR19, c[0x0][0x148] ;  /* 0x0000520000137ab9 */ /* 0x000fe20000000800 */
[----:B------:R-:W-:Y:S01]  /*0480*/  IMAD.IADD R9, R8, 0x1, -R3 ;  /* 0x0000000108097824 */ /* 0x000fe200078e0a03 */
[----:B------:R0:W0:Y:S01]  /*0490*/  SHFL.IDX PT, R15, R2, RZ, 0x1f ;  /* 0x00001fff020f7589 */ /* 0x00002200000e0000 */
[----:B------:R-:W-:-:S03]  /*04a0*/  ISETP.NE.AND P2, PT, RZ, UR17, PT ;  /* 0x00000011ff007c0c */ /* 0x000fc6000bf45270 */
[----:B------:R-:W-:Y:S02]  /*04b0*/  SHF.R.S32.HI R12, RZ, 0x1f, R9 ;  /* 0x0000001fff0c7819 */ /* 0x000fe40000011409 */
[----:B-----5:R-:W-:Y:S02]  /*04c0*/  I2FP.F32.U32 R7, UR11 ;  /* 0x0000000b00077c45 */ /* 0x020fe40008201000 */
[----:B------:R-:W-:Y:S02]  /*04d0*/  LEA.HI R3, R12, R9, RZ, 0x3 ;  /* 0x000000090c037211 */ /* 0x000fe400078f18ff */
[----:B-1----:R-:W-:Y:S01]  /*04e0*/  ISETP.NE.OR P0, PT, R5, RZ, !P0 ;  /* 0x000000ff0500720c */ /* 0x002fe20004705670 */
[----:B------:R-:W-:Y:S01]  /*04f0*/  FMUL R7, R7, UR4 ;  /* 0x0000000407077c20 */ /* 0x000fe20008400000 */
[--C-:B------:R-:W-:Y:S01]  /*0500*/  SHF.R.S32.HI R5, RZ, 0x3, R3.reuse ;  /* 0x00000003ff057819 */ /* 0x100fe20000011403 */
[----:B------:R-:W-:Y:S01]  /*0510*/  ULDC UR4, c[0x0][0x154] ;  /* 0x0000550000047ab9 */ /* 0x000fe20000000800 */
[----:B--2---:R-:W-:Y:S01]  /*0520*/  SHF.R.S32.HI R0, RZ, 0x1f, R3 ;  /* 0x0000001fff007819 */ /* 0x004fe20000011403 */
[----:B------:R1:W2:Y:S01]  /*0530*/  F2I.U32.TRUNC.NTZ R10, R7 ;  /* 0x00000007000a7305 */ /* 0x0002a2000020f000 */
[----:B------:R-:W-:-:S02]  /*0540*/  SHF.R.S32.HI R3, RZ, 0x1f, R4 ;  /* 0x0000001fff037819 */ /* 0x000fc40000011404 */
[----:B---3--:R-:W-:Y:S02]  /*0550*/  ISETP.NE.OR P1, PT, R6, RZ, !P1 ;  /* 0x000000ff0600720c */ /* 0x008fe40004f25670 */
[----:B------:R-:W-:Y:S02]  /*0560*/  LEA.HI R0, R0, R5, RZ, 0x2 ;  /* 0x0000000500007211 */ /* 0x000fe400078f10ff */
[----:B------:R-:W-:Y:S01]  /*0570*/  LEA.HI R3, R3, R4, RZ, 0x2 ;  /* 0x0000000403037211 */ /* 0x000fe200078f10ff */
[----:B------:R-:W-:Y:S01]  /*0580*/  VOTEU.ALL UP0, P0 ;  /* 0x00000000003f7886 */ /* 0x000fe20000000000 */
[----:B------:R-:W-:Y:S02]  /*0590*/  LOP3.LUT R0, R0, 0xfffffffc, RZ, 0xc0, !PT ;  /* 0xfffffffc00007812 */ /* 0x000fe400078ec0ff */
[----:B------:R-:W-:Y:S02]  /*05a0*/  LOP3.LUT R3, R3, 0x3ffffffc, RZ, 0xc0, !PT ;  /* 0x3ffffffc03037812 */ /* 0x000fe400078ec0ff */
[----:B0-----:R-:W-:Y:S01]  /*05b0*/  I2FP.F32.U32 R6, UR9 ;  /* 0x0000000900067c45 */ /* 0x001fe20008201000 */
[----:B------:R-:W-:Y:S01]  /*05c0*/  IMAD.IADD R0, R5, 0x1, -R0 ;  /* 0x0000000105007824 */ /* 0x000fe200078e0a00 */
[----:B------:R-:W0:Y:S01]  /*05d0*/  @!UP0 S2UR UR13, SR_CgaCtaId ;  /* 0x00000000000d89c3 */ /* 0x000e220000008800 */
[----:B------:R-:W-:Y:S01]  /*05e0*/  IMAD.IADD R3, R4, 0x1, -R3 ;  /* 0x0000000104037824 */ /* 0x000fe200078e0a03 */
[----:B------:R-:W-:Y:S01]  /*05f0*/  VOTEU.ALL UP1, P1 ;  /* 0x00000000003f7886 */ /* 0x000fe20000820000 */
[----:B-1----:R-:W-:Y:S01]  /*0600*/  FMUL R7, R6, UR4 ;  /* 0x0000000406077c20 */ /* 0x002fe20008400000 */
[----:B--2---:R-:W-:Y:S01]  /*0610*/  R2UR UR4, R10 ;  /* 0x000000000a0472ca */ /* 0x004fe200000e0000 */
[----:B------:R-:W-:Y:S01]  /*0620*/  IMAD R0, R3, 0x4, R0 ;  /* 0x0000000403007824 */ /* 0x000fe200078e0200 */
[----:B------:R-:W-:Y:S01]  /*0630*/  @!UP0 UMOV UR12, 0x400 ;  /* 0x00000400000c8882 */ /* 0x000fe20000000000 */
[----:B------:R-:W-:Y:S01]  /*0640*/  @!UP1 UMOV UR15, 0x400 ;  /* 0x00000400000f9882 */ /* 0x000fe20000000000 */
[----:B------:R-:W1:Y:S01]  /*0650*/  @!UP1 S2UR UR16, SR_CgaCtaId ;  /* 0x00000000001099c3 */ /* 0x000e620000008800 */
[----:B------:R-:W2:Y:S01]  /*0660*/  F2I.U32.TRUNC.NTZ R7, R7 ;  /* 0x0000000700077305 */ /* 0x000ea2000020f000 */
[C---:B------:R-:W-:Y:S01]  /*0670*/  IMAD.SHL.U32 R3, R0.reuse, 0x4, RZ ;  /* 0x0000000400037824 */ /* 0x040fe200078e00ff */
[C---:B------:R-:W-:Y:S01]  /*0680*/  LEA.HI R4, R0.reuse, R0, RZ, 0x1 ;  /* 0x0000000000047211 */ /* 0x040fe200078f08ff */
[----:B------:R-:W-:Y:S01]  /*0690*/  VOTEU.ALL UP2, P1 ;  /* 0x00000000003f7886 */ /* 0x000fe20000840000 */
[----:B------:R-:W-:Y:S01]  /*06a0*/  VOTEU.ALL UP3, P1 ;  /* 0x00000000003f7886 */ /* 0x000fe20000860000 */
[----:B------:R-:W-:Y:S01]  /*06b0*/  VOTEU.ALL UP4, P1 ;  /* 0x00000000003f7886 */ /* 0x000fe20000880000 */
[----:B------:R-:W-:Y:S01]  /*06c0*/  LOP3.LUT R6, R0, 0xc, R3, 0x78, !PT ;  /* 0x0000000c00067812 */ /* 0x000fe200078e7803 */
[----:B------:R-:W-:Y:S01]  /*06d0*/  VOTEU.ALL UP5, P1 ;  /* 0x00000000003f7886 */ /* 0x000fe200008a0000 */
[----:B------:R-:W-:Y:S01]  /*06e0*/  LOP3.LUT R5, R4, 0xfffffffe, RZ, 0xc0, !PT ;  /* 0xfffffffe04057812 */ /* 0x000fe200078ec0ff */
[----:B------:R-:W-:Y:S01]  /*06f0*/  UIADD3 UR4, -UR4, URZ, URZ ;  /* 0x0000003f04047290 */ /* 0x000fe2000fffe13f */
[----:B------:R-:W3:Y:S03]  /*0700*/  LDC R3, c[0x0][0x140] ;  /* 0x00005000ff037b82 */ /* 0x000ee60000000800 */
[----:B------:R-:W-:Y:S01]  /*0710*/  UIMAD UR8, UR8, UR4, UR11 ;  /* 0x00000004080872a4 */ /* 0x000fe2000f8e020b */
[----:B------:R-:W-:Y:S01]  /*0720*/  IMAD.IADD R5, R0, 0x1, -R5 ;  /* 0x0000000100057824 */ /* 0x000fe200078e0a05 */
[----:B--2---:R-:W-:Y:S01]  /*0730*/  R2UR UR10, R7 ;  /* 0x00000000070a72ca */ /* 0x004fe200000e0000 */
[----:B------:R-:W-:Y:S01]  /*0740*/  UMOV UR4, 0x20 ;  /* 0x0000002000047882 */ /* 0x000fe20000000000 */
[----:B0-----:R-:W-:Y:S01]  /*0750*/  @!UP0 ULEA UR14, UR13, UR12, 0x18 ;  /* 0x0000000c0d0e8291 */ /* 0x001fe2000f8ec03f */
[----:B------:R-:W-:Y:S01]  /*0760*/  IMAD.MOV.U32 R7, RZ, RZ, 0x1 ;  /* 0x00000001ff077424 */ /* 0x000fe200078e00ff */
[----:B------:R-:W-:Y:S01]  /*0770*/  ISETP.NE.AND P3, PT, R5, UR8, PT ;  /* 0x0000000805007c0c */ /* 0x000fe2000bf65270 */
[----:B------:R-:W-:-:S04]  /*0780*/  @!UP0 UIADD3 UR4, -UR4, 0x100000, URZ ;  /* 0x0010000004048890 */ /* 0x000fc8000fffe13f */
[----:B------:R-:W-:Y:S02]  /*0790*/  @!UP0 USHF.L.U32 UR5, UR4, 0xb, URZ ;  /* 0x0000000b04058899 */ /* 0x000fe4000800063f */
[----:B------:R-:W-:Y:S02]  /*07a0*/  @!UP0 USHF.L.U32 UR4, UR4, 0x1, URZ ;  /* 0x0000000104048899 */ /* 0x000fe4000800063f */
[----:B------:R-:W-:-:S04]  /*07b0*/  @!UP1 UIADD3 UR12, -UR20, 0x100000, URZ ;  /* 0x00100000140c9890 */ /* 0x000fc8000fffe13f */
[----:B------:R-:W-:Y:S02]  /*07c0*/  @!UP1 USHF.L.U32 UR13, UR12, 0xb, URZ ;  /* 0x0000000b0c0d9899 */ /* 0x000fe4000800063f */
[----:B------:R-:W-:Y:S02]  /*07d0*/  @!UP1 USHF.L.U32 UR12, UR12, 0x1, URZ ;  /* 0x000000010c0c9899 */ /* 0x000fe4000800063f */
[----:B-1----:R-:W-:Y:S01]  /*07e0*/  @!UP1 ULEA UR15, UR16, UR15, 0x18 ;  /* 0x0000000f100f9291 */ /* 0x002fe2000f8ec03f */
[----:B------:R-:W-:Y:S01]  /*07f0*/  VOTEU.ALL UP0, P0 ;  /* 0x00000000003f7886 */ /* 0x000fe20000000000 */
[----:B------:R-:W-:Y:S01]  /*0800*/  VOTEU.ALL UP1, P0 ;  /* 0x00000000003f7886 */ /* 0x000fe20000020000 */
[----:B------:R-:W-:Y:S01]  /*0810*/  UIADD3 UR10, -UR10, URZ, URZ ;  /* 0x0000003f0a0a7290 */ /* 0x000fe2000fffe13f */
[----:B------:R-:W-:Y:S01]  /*0820*/  LOP3.LUT P0, RZ, R9, 0x7, RZ, 0xc0, !PT ;  /* 0x0000000709ff7812 */ /* 0x000fe2000780c0ff */
[----:B------:R-:W0:Y:S02]  /*0830*/  FENCE.VIEW.ASYNC.S ;  /* 0x00000000000073c6 */ /* 0x000e240000000000 */
[----:B0-----:R-:W0:Y:S01]  /*0840*/  @!UP0 SYNCS.EXCH.64 URZ, [UR14+0x70], UR4 ;  /* 0x000070040e3f85b2 */ /* 0x001e220008000100 */
[----:B------:R-:W-:-:S02]  /*0850*/  @P3 LEA.HI R0, R6, R6, RZ, 0x1 ;  /* 0x0000000606003211 */ /* 0x000fc400078f08ff */
[----:B---3--:R-:W-:Y:S02]  /*0860*/  ISETP.EQ.U32.AND P1, PT, R3, 0x1, PT ;  /* 0x000000010300780c */ /* 0x008fe40003f22070 */
[----:B------:R-:W-:Y:S02]  /*0870*/  @P3 SHF.R.S32.HI R0, RZ, 0x1, R0 ;  /* 0x00000001ff003819 */ /* 0x000fe40000011400 */
[----:B------:R-:W-:Y:S01]  /*0880*/  ISETP.LT.U32.AND P0, PT, R6, 0x2, !P0 ;  /* 0x000000020600780c */ /* 0x000fe20004701070 */
[----:B------:R1:W2:Y:S01]  /*0890*/  @!UP1 SYNCS.EXCH.64 URZ, [UR14+0x78], UR4 ;  /* 0x000078040e3f95b2 */ /* 0x0002a20008000100 */
[----:B------:R-:W-:Y:S01]  /*08a0*/  NOP ;  /* 0x0000000000007918 */ /* 0x000fe20000000000 */
[----:B-1----:R-:W-:Y:S01]  /*08b0*/  UIMAD UR4, UR19, UR10, UR9 ;  /* 0x0000000a130472a4 */ /* 0x002fe2000f8e0209 */
[----:B------:R1:W3:Y:S05]  /*08c0*/  @!UP2 SYNCS.EXCH.64 URZ, [UR15+0x50], UR12 ;  /* 0x0000500c0f3fa5b2 */ /* 0x0002ea0008000100 */
[----:B------:R-:W-:-:S02]  /*08d0*/  @P3 ISETP.NE.AND P4, PT, R0, UR4, PT ;  /* 0x0000000400003c0c */ /* 0x000fc4000bf85270 */
[----:B------:R-:W-:Y:S02]  /*08e0*/  SEL R0, RZ, 0x1, !P0 ;  /* 0x00000001ff007807 */ /* 0x000fe40004000000 */
[----:B------:R-:W-:-:S04]  /*08f0*/  @P3 SEL R7, RZ, 0x1, P4 ;  /* 0x00000001ff073807 */ /* 0x000fc80002000000 */
[----:B------:R-:W-:Y:S01]  /*0900*/  LOP3.LUT R7, R7, R0, RZ, 0xc0, !PT ;  /* 0x0000000007077212 */ /* 0x000fe200078ec0ff */
[----:B------:R1:W0:Y:S01]  /*0910*/  @!UP3 SYNCS.EXCH.64 URZ, [UR15+0x58], UR12 ;  /* 0x0000580c0f3fb5b2 */ /* 0x0002220008000100 */
[----:B------:R1:W0:Y:S01]  /*0920*/  @!UP4 SYNCS.EXCH.64 URZ, [UR15+0x60], UR12 ;  /* 0x0000600c0f3fc5b2 */ /* 0x0002220008000100 */
[----:B------:R1:W0:Y:S01]  /*0930*/  @!UP5 SYNCS.EXCH.64 URZ, [UR15+0x68], UR12 ;  /* 0x0000680c0f3fd5b2 */ /* 0x0002220008000100 */
[----:B------:R-:W-:Y:S01]  /*0940*/  NOP ;  /* 0x0000000000007918 */ /* 0x000fe20000000000 */
[----:B-1----:R-:W-:Y:S05]  /*0950*/  @!P1 BRA `(.L_x_3) ;  /* 0x0000000000089947 */ /* 0x002fea0003800000 */
[----:B0-234-:R-:W-:Y:S01]  /*0960*/  UCGABAR_ARV ;  /* 0x00000000000079c7 */ /* 0x01dfe20008000000 */
[----:B------:R-:W-:Y:S05]  /*0970*/  BRA `(.L_x_4) ;  /* 0x0000000000047947 */ /* 0x000fea0003800000 */
.L_x_3:
[----:B0-234-:R-:W-:Y:S01]  /*0980*/  NOP ;  /* 0x0000000000007918 */ /* 0x01dfe20000000000 */
.L_x_4:
[----:B------:R-:W-:Y:S01]  /*0990*/  ULDC.64 UR4, c[0x0][0x598] ;  /* 0x0001660000047ab9 */ /* 0x000fe20000000a00 */
[----:B------:R-:W-:Y:S01]  /*09a0*/  ULDC.64 UR22, c[0x0][0x208] ;  /* 0x0000820000167ab9 */ /* 0x000fe20000000a00 */
[----:B------:R-:W-:-:S04]  /*09b0*/  ISETP.NE.U32.AND P0, PT, RZ, UR4, PT ;  /* 0x00000004ff007c0c */ /* 0x000fc8000bf05070 */
[----:B------:R-:W-:-:S13]  /*09c0*/  ISETP.NE.AND.EX P0, PT, RZ, UR5, PT, P0 ;  /* 0x00000005ff007c0c */ /* 0x000fda000bf05300 */
[----:B------:R-:W-:Y:S05]  /*09d0*/  @!P0 BRA `(.L_x_5) ;  /* 0x00000000001c8947 */ /* 0x000fea0003800000 */
[----:B------:R-:W0:Y:S02]  /*09e0*/  LDC.64 R2, c[0x0][0x598] ;  /* 0x00016600ff027b82 */ /* 0x000e240000000a00 */
[----:B0-----:R-:W2:Y:S02]  /*09f0*/  LDG.E.64 R2, desc[UR22][R2.64] ;  /* 0x0000001602027981 */ /* 0x001ea4000c1e1b00 */
[----:B--2---:R-:W-:-:S04]  /*0a00*/  ISETP.NE.U32.AND P0, PT, R2, RZ, PT ;  /* 0x000000ff0200720c */ /* 0x004fc80003f05070 */
[----:B------:R-:W-:-:S13]  /*0a10*/  ISETP.NE.AND.EX P0, PT, R3, RZ, PT, P0 ;  /* 0x000000ff0300720c */ /* 0x000fda0003f05300 */
[----:B------:R-:W-:Y:S05]  /*0a20*/  @!P0 BRA `(.L_x_5) ;  /* 0x0000000000088947 */ /* 0x000fea0003800000 */
[----:B------:R0:W5:Y:S01]  /*0a30*/  LD.E R10, desc[UR22][R2.64] ;  /* 0x00000016020a7980 */ /* 0x000162000c101900 */
[----:B------:R-:W-:Y:S05]  /*0a40*/  BRA `(.L_x_6) ;  /* 0x0000000000207947 */ /* 0x000fea0003800000 */
.L_x_5:
[----:B------:R-:W-:Y:S02]  /*0a50*/  ULDC.64 UR4, c[0x0][0x588] ;  /* 0x0001620000047ab9 */ /* 0x000fe40000000a00 */
[----:B------:R-:W-:-:S04]  /*0a60*/  ISETP.NE.U32.AND P0, PT, RZ, UR4, PT ;  /* 0x00000004ff007c0c */ /* 0x000fc8000bf05070 */
[----:B------:R-:W-:-:S13]  /*0a70*/  ISETP.NE.AND.EX P0, PT, RZ, UR5, PT, P0 ;  /* 0x00000005ff007c0c */ /* 0x000fda000bf05300 */
[----:B------:R-:W-:Y:S05]  /*0a80*/  @!P0 BRA `(.L_x_7) ;  /* 0x00000000000c8947 */ /* 0x000fea0003800000 */
[----:B------:R-:W0:Y:S02]  /*0a90*/  LDC.64 R10, c[0x0][0x588] ;  /* 0x00016200ff0a7b82 */ /* 0x000e240000000a00 */
[----:B0-----:R1:W5:Y:S01]  /*0aa0*/  LDG.E R10, desc[UR22][R10.64] ;  /* 0x000000160a0a7981 */ /* 0x001362000c1e1900 */
[----:B------:R-:W-:Y:S05]  /*0ab0*/  BRA `(.L_x_6) ;  /* 0x0000000000047947 */ /* 0x000fea0003800000 */
.L_x_7:
[----:B------:R-:W2:Y:S02]  /*0ac0*/  LDC R10, c[0x0][0x580] ;  /* 0x00016000ff0a7b82 */ /* 0x000ea40000000800 */
.L_x_6:
[----:B------:R-:W-:Y:S02]  /*0ad0*/  ULDC.64 UR4, c[0x0][0x5a0] ;  /* 0x0001680000047ab9 */ /* 0x000fe40000000a00 */
[----:B------:R-:W-:-:S04]  /*0ae0*/  ISETP.NE.U32.AND P0, PT, RZ, UR4, PT ;  /* 0x00000004ff007c0c */ /* 0x000fc8000bf05070 */
[----:B------:R-:W-:-:S13]  /*0af0*/  ISETP.NE.AND.EX P0, PT, RZ, UR5, PT, P0 ;  /* 0x00000005ff007c0c */ /* 0x000fda000bf05300 */
[----:B------:R-:W-:Y:S05]  /*0b00*/  @!P0 BRA `(.L_x_8) ;  /* 0x00000000001c8947 */ /* 0x000fea0003800000 */
[----:B0-----:R-:W0:Y:S02]  /*0b10*/  LDC.64 R2, c[0x0][0x5a0] ;  /* 0x00016800ff027b82 */ /* 0x001e240000000a00 */
[----:B0-----:R-:W3:Y:S02]  /*0b20*/  LDG.E.64 R2, desc[UR22][R2.64] ;  /* 0x0000001602027981 */ /* 0x001ee4000c1e1b00 */
[----:B---3--:R-:W-:-:S04]  /*0b30*/  ISETP.NE.U32.AND P0, PT, R2, RZ, PT ;  /* 0x000000ff0200720c */ /* 0x008fc80003f05070 */
[----:B------:R-:W-:-:S13]  /*0b40*/  ISETP.NE.AND.EX P0, PT, R3, RZ, PT, P0 ;  /* 0x000000ff0300720c */ /* 0x000fda0003f05300 */
[----:B------:R-:W-:Y:S05]  /*0b50*/  @!P0 BRA `(.L_x_8) ;  /* 0x0000000000088947 */ /* 0x000fea0003800000 */
[----:B-1----:R0:W5:Y:S01]  /*0b60*/  LD.E R11, desc[UR22][R2.64] ;  /* 0x00000016020b7980 */ /* 0x002162000c101900 */
[----:B------:R-:W-:Y:S05]  /*0b70*/  BRA `(.L_x_9) ;  /* 0x0000000000207947 */ /* 0x000fea0003800000 */
.L_x_8:
[----:B------:R-:W-:Y:S02]  /*0b80*/  ULDC.64 UR4, c[0x0][0x590] ;  /* 0x0001640000047ab9 */ /* 0x000fe40000000a00 */
[----:B------:R-:W-:-:S04]  /*0b90*/  ISETP.NE.U32.AND P0, PT, RZ, UR4, PT ;  /* 0x00000004ff007c0c */ /* 0x000fc8000bf05070 */
[----:B------:R-:W-:-:S13]  /*0ba0*/  ISETP.NE.AND.EX P0, PT, RZ, UR5, PT, P0 ;  /* 0x00000005ff007c0c */ /* 0x000fda000bf05300 */
[----:B------:R-:W-:Y:S05]  /*0bb0*/  @!P0 BRA `(.L_x_10) ;  /* 0x00000000000c8947 */ /* 0x000fea0003800000 */
[----:B0-----:R-:W1:Y:S02]  /*0bc0*/  LDC.64 R2, c[0x0][0x590] ;  /* 0x00016400ff027b82 */ /* 0x001e640000000a00 */
[----:B-1----:R1:W5:Y:S01]  /*0bd0*/  LDG.E R11, desc[UR22][R2.64] ;  /* 0x00000016020b7981 */ /* 0x002362000c1e1900 */
[----:B------:R-:W-:Y:S05]  /*0be0*/  BRA `(.L_x_9) ;  /* 0x0000000000047947 */ /* 0x000fea0003800000 */
.L_x_10:
[----:B-1----:R-:W3:Y:S02]  /*0bf0*/  LDC R11, c[0x0][0x584] ;  /* 0x00016100ff0b7b82 */ /* 0x002ee40000000800 */
.L_x_9:
[----:B------:R-:W-:Y:S01]  /*0c00*/  ULDC UR4, c[0x0][0x65c] ;  /* 0x0001970000047ab9 */ /* 0x000fe20000000800 */
[----:B01----:R-:W0:Y:S01]  /*0c10*/  LDC.64 R2, c[0x0][0x650] ;  /* 0x00019400ff027b82 */ /* 0x003e220000000a00 */
[----:B------:R-:W-:Y:S01]  /*0c20*/  UISETP.NE.AND UP2, UPT, UR4, 0x1, UPT ;  /* 0x000000010400788c */ /* 0x000fe2000bf45270 */
[----:B------:R-:W-:Y:S01]  /*0c30*/  PRMT R13, RZ, 0x7610, R13 ;  /* 0x00007610ff0d7816 */ /* 0x000fe2000000000d */
[----:B------:R-:W-:Y:S01]  /*0c40*/  UISETP.NE.AND UP0, UPT, UR17, 0x2, UPT ;  /* 0x000000021100788c */ /* 0x000fe2000bf05270 */
[----:B------:R-:W-:Y:S02]  /*0c50*/  IMAD.MOV.U32 R5, RZ, RZ, -0x1 ;  /* 0xffffffffff057424 */ /* 0x000fe400078e00ff */
[----:B------:R-:W-:-:S06]  /*0c60*/  IMAD.MOV.U32 R4, RZ, RZ, -0x1 ;  /* 0xffffffffff047424 */ /* 0x000fcc00078e00ff */
[----:B------:R-:W-:Y:S01]  /*0c70*/  @UP2 ULDC UR14, c[0x0][0x10] ;  /* 0x00000400000e2ab9 */ /* 0x000fe20000000800 */
[----:B------:R-:W-:Y:S01]  /*0c80*/  @UP2 UMOV UR4, UR9 ;  /* 0x0000000900042c82 */ /* 0x000fe20008000000 */
[----:B------:R-:W-:Y:S01]  /*0c90*/  @UP2 UMOV UR5, URZ ;  /* 0x0000003f00052c82 */ /* 0x000fe20008000000 */
[----:B------:R-:W-:Y:S01]  /*0ca0*/  @!UP2 ULDC UR16, c[0x0][0xc] ;  /* 0x000003000010aab9 */ /* 0x000fe20000000800 */
[----:B------:R-:W-:Y:S01]  /*0cb0*/  @UP2 UIMAD.WIDE.U32 UR14, UR11, UR14, UR4 ;  /* 0x0000000e0b0e22a5 */ /* 0x000fe2000f8e0004 */
[----:B------:R-:W-:Y:S02]  /*0cc0*/  ULDC UR12, c[0x0][0xc] ;  /* 0x00000300000c7ab9 */ /* 0x000fe40000000800 */
[----:B------:R-:W-:Y:S01]  /*0cd0*/  @UP2 UMOV UR4, URZ ;  /* 0x0000003f00042c82 */ /* 0x000fe20008000000 */
[----:B------:R-:W-:Y:S01]  /*0ce0*/  UMOV UR5, URZ ;  /* 0x0000003f00057c82 */ /* 0x000fe20008000000 */
[----:B------:R-:W-:Y:S01]  /*0cf0*/  @UP2 UIADD3 UR15, UR15, UR4, URZ ;  /* 0x000000040f0f2290 */ /* 0x000fe2000fffe03f */
[----:B------:R-:W-:-:S02]  /*0d00*/  ULDC UR13, c[0x0][0x10] ;  /* 0x00000400000d7ab9 */ /* 0x000fc40000000800 */
[----:B------:R-:W-:Y:S01]  /*0d10*/  UMOV UR4, UR11 ;  /* 0x0000000b00047c82 */ /* 0x000fe20008000000 */
[----:B------:R-:W-:Y:S02]  /*0d20*/  UIMAD.WIDE.U32 UR12, UR12, UR13, URZ ;  /* 0x0000000d0c0c72a5 */ /* 0x000fe4000f8e003f */
[----:B------:R-:W-:Y:S01]  /*0d30*/  @!UP2 UIMAD.WIDE.U32 UR4, UR9, UR16, UR4 ;  /* 0x000000100904a2a5 */ /* 0x000fe2000f8e0004 */
[----:B------:R-:W-:Y:S02]  /*0d40*/  ULDC UR11, c[0x0][0x14] ;  /* 0x00000500000b7ab9 */ /* 0x000fe40000000800 */
[----:B------:R-:W-:Y:S02]  /*0d50*/  UIMAD.WIDE.U32 UR20, UR12, UR11, URZ ;  /* 0x0000000b0c1472a5 */ /* 0x000fe4000f8e003f */
[----:B------:R-:W-:Y:S02]  /*0d60*/  UIMAD UR13, UR13, UR11, URZ ;  /* 0x0000000b0d0d72a4 */ /* 0x000fe4000f8e023f */
[----:B------:R-:W-:Y:S01]  /*0d70*/  @!UP2 UMOV UR14, UR4 ;  /* 0x00000004000eac82 */ /* 0x000fe20008000000 */
[----:B------:R-:W-:Y:S01]  /*0d80*/  @!UP2 UMOV UR15, UR5 ;  /* 0x00000005000fac82 */ /* 0x000fe20008000000 */
[----:B------:R-:W-:-:S02]  /*0d90*/  UIADD3 UR13, UR21, UR13, URZ ;  /* 0x0000000d150d7290 */ /* 0x000fc4000fffe03f */
[----:B------:R-:W-:-:S04]  /*0da0*/  UIADD3 UR4, UP1, UR14, UR20, URZ ;  /* 0x000000140e047290 */ /* 0x000fc8000ff3e03f */
[----:B------:R-:W-:Y:S02]  /*0db0*/  UIADD3.X UR5, UR15, UR13, URZ, UP1, !UPT ;  /* 0x0000000d0f057290 */ /* 0x000fe40008ffe43f */
[----:B------:R-:W-:Y:S02]  /*0dc0*/  USEL UR4, UR4, UR14, !UP0 ;  /* 0x0000000e04047287 */ /* 0x000fe4000c000000 */
[----:B------:R-:W-:-:S04]  /*0dd0*/  USEL UR5, UR5, UR15, !UP0 ;  /* 0x0000000f05057287 */ /* 0x000fc8000c000000 */
[----:B0-----:R-:W-:Y:S01]  /*0de0*/  ISETP.LE.U32.AND P0, PT, R2, UR4, PT ;  /* 0x0000000402007c0c */ /* 0x001fe2000bf03070 */
[----:B------:R-:W-:Y:S02]  /*0df0*/  IMAD.U32 R2, RZ, RZ, UR4 ;  /* 0x00000004ff027e24 */ /* 0x000fe4000f8e00ff */
[----:B------:R-:W-:-:S05]  /*0e00*/  IMAD.U32 R0, RZ, RZ, UR5 ;  /* 0x00000005ff007e24 */ /* 0x000fca000f8e00ff */
[----:B------:R-:W-:Y:S01]  /*0e10*/  ISETP.GE.U32.AND.EX P0, PT, R0, R3, PT, P0 ;  /* 0x000000030000720c */ /* 0x000fe20003f06100 */
[----:B------:R-:W-:Y:S02]  /*0e20*/  IMAD.U32 R3, RZ, RZ, UR5 ;  /* 0x00000005ff037e24 */ /* 0x000fe4000f8e00ff */
[----:B------:R-:W-:-:S10]  /*0e30*/  IMAD.MOV.U32 R0, RZ, RZ, -0x1 ;  /* 0xffffffffff007424 */ /* 0x000fd400078e00ff */
[----:B------:R-:W-:Y:S05]  /*0e40*/  @P0 BRA `(.L_x_11) ;  /* 0x0000000400480947 */ /* 0x000fea0003800000 */
[----:B------:R-:W-:Y:S01]  /*0e50*/  ULDC.64 UR24, c[0x0][0x628] ;  /* 0x00018a0000187ab9 */ /* 0x000fe20000000a00 */
[C---:B------:R-:W-:Y:S01]  /*0e60*/  R2UR UR27, R2.reuse ;  /* 0x00000000021b72ca */ /* 0x040fe200000e0000 */
[----:B------:R-:W-:Y:S01]  /*0e70*/  ULDC UR26, c[0x0][0x630] ;  /* 0x00018c00001a7ab9 */ /* 0x000fe20000000800 */
[----:B------:R-:W-:Y:S02]  /*0e80*/  ISETP.NE.U32.AND P0, PT, RZ, UR24, PT ;  /* 0x00000018ff007c0c */ /* 0x000fe4000bf05070 */
[----:B------:R-:W-:Y:S02]  /*0e90*/  R2UR UR4, R2 ;  /* 0x00000000020472ca */ /* 0x000fe400000e0000 */
[----:B------:R-:W-:Y:S02]  /*0ea0*/  ISETP.NE.AND.EX P0, PT, RZ, UR25, PT, P0 ;  /* 0x00000019ff007c0c */ /* 0x000fe4000bf05300 */
[----:B------:R-:W-:-:S11]  /*0eb0*/  R2UR UR5, R3 ;  /* 0x00000000030572ca */ /* 0x000fd600000e0000 */
[----:B------:R-:W-:Y:S05]  /*0ec0*/  @!P0 BRA `(.L_x_12) ;  /* 0x0000000000308947 */ /* 0x000fea0003800000 */
[----:B------:R-:W-:Y:S01]  /*0ed0*/  R2UR UR4, R2 ;  /* 0x00000000020472ca */ /* 0x000fe200000e0000 */
[----:B------:R-:W-:Y:S01]  /*0ee0*/  ULDC UR11, c[0x0][0x634] ;  /* 0x00018d00000b7ab9 */ /* 0x000fe20000000800 */
[----:B------:R-:W-:-:S11]  /*0ef0*/  R2UR UR12, R3 ;  /* 0x00000000030c72ca */ /* 0x000fd600000e0000 */
[----:B------:R-:W-:-:S04]  /*0f00*/  UIADD3 UR11, UP1, UR4, UR11, URZ ;  /* 0x0000000b040b7290 */ /* 0x000fc8000ff3e03f */
[----:B------:R-:W-:-:S04]  /*0f10*/  UIADD3.X UR12, URZ, UR12, URZ, UP1, !UPT ;  /* 0x0000000c3f0c7290 */ /* 0x000fc80008ffe43f */
[----:B------:R-:W-:-:S04]  /*0f20*/  UIMAD.WIDE.U32 UR4, UR12, UR24, URZ ;  /* 0x000000180c0472a5 */ /* 0x000fc8000f8e003f */
[----:B------:R-:W-:Y:S02]  /*0f30*/  UIMAD.WIDE.U32 UR14, UP1, UR11, UR25, UR4 ;  /* 0x000000190b0e72a5 */ /* 0x000fe4000f820004 */
[----:B------:R-:W-:Y:S02]  /*0f40*/  UIMAD.WIDE.U32 UR4, UR11, UR24, URZ ;  /* 0x000000180b0472a5 */ /* 0x000fe4000f8e003f */
[----:B------:R-:W-:Y:S02]  /*0f50*/  UIADD3.X UR17, URZ, URZ, URZ, UP1, !UPT ;  /* 0x0000003f3f117290 */ /* 0x000fe40008ffe43f */
[----:B------:R-:W-:Y:S01]  /*0f60*/  UIADD3 URZ, UP1, UR5, UR14, URZ ;  /* 0x0000000e053f7290 */ /* 0x000fe2000ff3e03f */
[----:B------:R-:W-:-:S03]  /*0f70*/  UMOV UR16, UR15 ;  /* 0x0000000f00107c82 */ /* 0x000fc60008000000 */
[----:B------:R-:W-:-:S12]  /*0f80*/  UIMAD.WIDE.U32.X UR4, UR12, UR25, UR16, UP1 ;  /* 0x000000190c0472a5 */ /* 0x000fd800088e0410 */
.L_x_12:
[----:B------:R-:W-:Y:S01]  /*0f90*/  USHF.R.U64 UR4, UR4, UR26, UR5 ;  /* 0x0000001a04047299 */ /* 0x000fe20008001205 */
[----:B------:R-:W-:Y:S01]  /*0fa0*/  R2UR UR15, R3 ;  /* 0x00000000030f72ca */ /* 0x000fe200000e0000 */
[----:B------:R-:W-:Y:S02]  /*0fb0*/  USHF.R.U32.HI UR5, URZ, UR26, UR5 ;  /* 0x0000001a3f057299 */ /* 0x000fe40008011605 */
[----:B------:R-:W-:Y:S01]  /*0fc0*/  UIADD3 UR12, UP1, URZ, -UR4, URZ ;  /* 0x800000043f0c7290 */ /* 0x000fe2000ff3e03f */
[----:B------:R-:W-:Y:S01]  /*0fd0*/  ULDC.64 UR16, c[0x0][0x620] ;  /* 0x0001880000107ab9 */ /* 0x000fe20000000a00 */
[----:B------:R-:W-:Y:S02]  /*0fe0*/  UMOV UR14, UR27 ;  /* 0x0000001b000e7c82 */ /* 0x000fe40008000000 */
[----:B------:R-:W-:Y:S01]  /*0ff0*/  UIADD3.X UR5, URZ, ~UR5, URZ, UP1, !UPT ;  /* 0x800000053f057290 */ /* 0x000fe20008ffe43f */
[----:B------:R-:W-:Y:S01]  /*1000*/  ULDC UR11, c[0x0][0x618] ;  /* 0x00018600000b7ab9 */ /* 0x000fe20000000800 */
[----:B------:R-:W-:-:S02]  /*1010*/  @UP2 UIMAD UR8, UR19, UR10, UR9 ;  /* 0x0000000a130822a4 */ /* 0x000fc4000f8e0209 */
[----:B------:R-:W-:Y:S02]  /*1020*/  UIMAD UR5, UR5, UR16, URZ ;  /* 0x00000010050572a4 */ /* 0x000fe4000f8e023f */
[----:B------:R-:W-:Y:S02]  /*1030*/  UIMAD.WIDE.U32 UR14, UR12, UR16, UR14 ;  /* 0x000000100c0e72a5 */ /* 0x000fe4000f8e000e */
[----:B------:R-:W-:Y:S01]  /*1040*/  UIMAD UR12, UR12, UR17, UR5 ;  /* 0x000000110c0c72a4 */ /* 0x000fe2000f8e0205 */
[----:B------:R-:W-:Y:S01]  /*1050*/  ULDC UR16, c[0x0][0x608] ;  /* 0x0001820000107ab9 */ /* 0x000fe20000000800 */
[----:B------:R-:W-:Y:S02]  /*1060*/  ULDC UR28, c[0x0][0x658] ;  /* 0x00019600001c7ab9 */ /* 0x000fe40000000800 */
[----:B------:R-:W-:Y:S01]  /*1070*/  UIADD3 UR12, UR15, UR12, URZ ;  /* 0x0000000c0f0c7290 */ /* 0x000fe2000fffe03f */
[----:B------:R-:W-:Y:S01]  /*1080*/  UMOV UR9, 0xffffffff ;  /* 0xffffffff00097882 */ /* 0x000fe20000000000 */
[----:B------:R-:W-:-:S02]  /*1090*/  ULDC UR5, c[0x0][0x600] ;  /* 0x0001800000057ab9 */ /* 0x000fc40000000800 */
[----:B------:R-:W-:Y:S02]  /*10a0*/  USHF.R.U64 UR27, UR14, UR11, UR12 ;  /* 0x0000000b0e1b7299 */ /* 0x000fe4000800120c */
[----:B------:R-:W-:Y:S02]  /*10b0*/  USHF.R.U32.HI UR12, URZ, UR11, UR12 ;  /* 0x0000000b3f0c7299 */ /* 0x000fe4000801160c */
[----:B------:R-:W-:Y:S01]  /*10c0*/  USHF.L.U32 UR9, UR9, UR28, URZ ;  /* 0x0000001c09097299 */ /* 0x000fe2000800063f */
[----:B------:R-:W-:Y:S01]  /*10d0*/  ULDC.64 UR10, c[0x0][0x640] ;  /* 0x00019000000a7ab9 */ /* 0x000fe20000000a00 */
[----:B------:R-:W-:Y:S01]  /*10e0*/  USHF.R.U64 UR32, UR27, UR16, UR12 ;  /* 0x000000101b207299 */ /* 0x000fe2000800120c */
[----:B------:R-:W-:Y:S01]  /*10f0*/  ISETP.NE.U32.AND P0, PT, RZ, UR10, PT ;  /* 0x0000000aff007c0c */ /* 0x000fe2000bf05070 */
[----:B------:R-:W-:Y:S02]  /*1100*/  USHF.R.U32.HI UR12, URZ, UR16, UR12 ;  /* 0x000000103f0c7299 */ /* 0x000fe4000801160c */
[----:B------:R-:W-:Y:S01]  /*1110*/  UIADD3 UR26, UR5, -0x1, URZ ;  /* 0xffffffff051a7890 */ /* 0x000fe2000fffe03f */
[----:B------:R-:W-:Y:S01]  /*1120*/  ISETP.NE.AND.EX P0, PT, RZ, UR11, PT, P0 ;  /* 0x0000000bff007c0c */ /* 0x000fe2000bf05300 */
[----:B------:R-:W-:-:S02]  /*1130*/  USHF.R.U64 UR33, UR32, UR28, UR12 ;  /* 0x0000001c20217299 */ /* 0x000fc4000800120c */
[----:B------:R-:W-:Y:S02]  /*1140*/  USHF.R.U32.HI UR14, URZ, UR28, UR12 ;  /* 0x0000001c3f0e7299 */ /* 0x000fe4000801160c */
[----:B------:R-:W-:Y:S01]  /*1150*/  ULOP3.LUT UR12, URZ, UR9, URZ, 0x33, !UPT ;  /* 0x000000093f0c7292 */ /* 0x000fe2000f8e333f */
[----:B------:R-:W-:Y:S01]  /*1160*/  ULDC UR29, c[0x0][0x648] ;  /* 0x00019200001d7ab9 */ /* 0x000fe20000000800 */
[----:B------:R-:W-:Y:S01]  /*1170*/  ULDC UR30, c[0x0][0x638] ;  /* 0x00018e00001e7ab9 */ /* 0x000fe20000000800 */
[----:B------:R-:W-:Y:S01]  /*1180*/  UMOV UR31, 0x1 ;  /* 0x00000001001f7882 */ /* 0x000fe20000000000 */
[----:B------:R-:W-:-:S04]  /*1190*/  UMOV UR9, UR33 ;  /* 0x0000002100097c82 */ /* 0x000fc80008000000 */
[----:B------:R-:W-:Y:S05]  /*11a0*/  @!P0 BRA `(.L_x_13) ;  /* 0x0000000000308947 */ /* 0x000fea0003800000 */
[----:B------:R-:W-:Y:S02]  /*11b0*/  ULDC UR9, c[0x0][0x64c] ;  /* 0x0001930000097ab9 */ /* 0x000fe40000000800 */
        /* <DEDUP_REMOVED lines=8> */
[----:B------:R-:W-:-:S07]  /*1240*/  UIMAD.WIDE.U32.X UR10, UR19, UR11, UR24, UP1 ;  /* 0x0000000b130a72a5 */ /* 0x000fce00088e0418 */
[----:B------:R-:W-:Y:S01]  /*1250*/  UMOV UR9, UR10 ;  /* 0x0000000a00097c82 */ /* 0x000fe20008000000 */
[----:B------:R-:W-:-:S05]  /*1260*/  UMOV UR14, UR11 ;  /* 0x0000000b000e7c82 */ /* 0x000fca0008000000 */
.L_x_13:
[----:B------:R-:W-:Y:S01]  /*1270*/  USHF.R.U64 UR10, UR9, UR29, UR14 ;  /* 0x0000001d090a7299 */ /* 0x000fe2000800120e */
[----:B------:R-:W-:Y:S01]  /*1280*/  IMAD.MOV.U32 R13, RZ, RZ, 0x1 ;  /* 0x00000001ff0d7424 */ /* 0x000fe200078e00ff */
[----:B------:R-:W-:Y:S01]  /*1290*/  USHF.L.U32 UR9, UR31, UR28, URZ ;  /* 0x0000001c1f097299 */ /* 0x000fe2000800063f */
[----:B------:R-:W-:Y:S01]  /*12a0*/  IMAD.U32 R0, RZ, RZ, UR4 ;  /* 0x00000004ff007e24 */ /* 0x000fe2000f8e00ff */
[----:B------:R-:W-:Y:S02]  /*12b0*/  ULOP3.LUT UR12, UR32, UR12, URZ, 0xc0, !UPT ;  /* 0x0000000c200c7292 */ /* 0x000fe4000f8ec03f */
[----:B------:R-:W-:Y:S02]  /*12c0*/  UIADD3 UR11, -UR10, URZ, URZ ;  /* 0x0000003f0a0b7290 */ /* 0x000fe4000fffe13f */
[----:B------:R-:W-:Y:S02]  /*12d0*/  UIMAD UR12, UR9, UR10, UR12 ;  /* 0x0000000a090c72a4 */ /* 0x000fe4000f8e020c */
[----:B------:R-:W-:-:S02]  /*12e0*/  ULOP3.LUT UR26, UR27, UR26, URZ, 0xc0, !UPT ;  /* 0x0000001a1b1a7292 */ /* 0x000fc4000f8ec03f */
[----:B------:R-:W-:Y:S01]  /*12f0*/  UIMAD UR9, UR11, UR30, UR33 ;  /* 0x0000001e0b0972a4 */ /* 0x000fe2000f8e0221 */
[----:B------:R-:W-:Y:S02]  /*1300*/  ULDC UR10, c[0x0][0x610] ;  /* 0x00018400000a7ab9 */ /* 0x000fe40000000800 */
[----:B------:R-:W-:Y:S02]  /*1310*/  UIMAD UR8, UR12, UR10, UR8 ;  /* 0x0000000a0c0872a4 */ /* 0x000fe4000f8e0208 */
[----:B------:R-:W-:-:S04]  /*1320*/  UIMAD UR9, UR9, UR5, UR26 ;  /* 0x00000005090972a4 */ /* 0x000fc8000f8e021a */
[----:B------:R-:W-:Y:S02]  /*1330*/  USEL UR5, UR9, UR8, !UP2 ;  /* 0x0000000809057287 */ /* 0x000fe4000d000000 */
[----:B------:R-:W-:-:S04]  /*1340*/  USEL UR8, UR8, UR9, !UP2 ;  /* 0x0000000908087287 */ /* 0x000fc8000d000000 */
[----:B------:R-:W-:Y:S02]  /*1350*/  IMAD.U32 R4, RZ, RZ, UR5 ;  /* 0x00000005ff047e24 */ /* 0x000fe4000f8e00ff */
[----:B------:R-:W-:-:S07]  /*1360*/  IMAD.U32 R5, RZ, RZ, UR8 ;  /* 0x00000008ff057e24 */ /* 0x000fce000f8e00ff */
.L_x_11:
[----:B------:R-:W-:Y:S05]  /*1370*/  @!P1 BRA `(.L_x_14) ;  /* 0x00000000000c9947 */ /* 0x000fea0003800000 */
[----:B------:R-:W-:Y:S01]  /*1380*/  UCGABAR_WAIT ;  /* 0x0000000000007dc7 */ /* 0x000fe20008000000 */
[----:B------:R-:W-:Y:S01]  /*1390*/  CCTL.IVALL ;  /* 0x00000000ff00798f */ /* 0x000fe20002000000 */
[----:B------:R-:W-:Y:S05]  /*13a0*/  BRA `(.L_x_15) ;  /* 0x0000000000047947 */ /* 0x000fea0003800000 */
.L_x_14:
[----:B------:R-:W-:Y:S06]  /*13b0*/  BAR.SYNC.DEFER_BLOCKING 0x0 ;  /* 0x0000000000007b1d */ /* 0x000fec0000010000 */
.L_x_15:
[----:B------:R-:W-:Y:S02]  /*13c0*/  ULDC UR4, c[0x0][0x28c] ;  /* 0x0000a30000047ab9 */ /* 0x000fe40000000800 */
[----:B------:R-:W-:-:S04]  /*13d0*/  UIADD3 UR4, UR4, 0x1f, URZ ;  /* 0x0000001f04047890 */ /* 0x000fc8000fffe03f */
[----:B------:R-:W-:-:S04]  /*13e0*/  USHF.R.S32.HI UR5, URZ, 0x1f, UR4 ;  /* 0x0000001f3f057899 */ /* 0x000fc80008011404 */
[----:B------:R-:W-:-:S04]  /*13f0*/  ULEA.HI UR5, UR5, UR4, URZ, 0x5 ;  /* 0x0000000405057291 */ /* 0x000fc8000f8f283f */
[----:B------:R-:W-:Y:S01]  /*1400*/  USHF.R.S32.HI UR14, URZ, 0x5, UR5 ;  /* 0x000000053f0e7899 */ /* 0x000fe20008011405 */
[----:B------:R-:W-:Y:S11]  /*1410*/  @!P2 BRA `(.L_x_16) ;  /* 0x0000006c008ca947 */ /* 0x000ff60003800000 */
[----:B------:R-:W-:-:S06]  /*1420*/  UISETP.GT.U32.AND UP1, UPT, UR18, 0x1, UPT ;  /* 0x000000011200788c */ /* 0x000fcc000bf24070 */
[----:B------:R-:W-:-:S13]  /*1430*/  PLOP3.LUT P0, PT, PT, PT, UP1, 0x80, 0x0 ;  /* 0x000000000000781c */ /* 0x000fda0003f0f018 */
[----:B------:R-:W-:Y:S05]  /*1440*/  @P0 EXIT ;  /* 0x000000000000094d */ /* 0x000fea0003800000 */
.L_x_17:
[----:B------:R-:W-:-:S08]  /*1450*/  NOP ;  /* 0x0000000000007918 */ /* 0x000fd00000000000 */
[----:B------:R-:W0:Y:S02]  /*1460*/  USETMAXREG.TRY_ALLOC.CTAPOOL UP1, 0xe8 ;  /* 0x000000e8000079c8 */ /* 0x000e240008020600 */
[----:B0-----:R-:W-:-:S13]  /*1470*/  PLOP3.LUT P0, PT, PT, PT, UP1, 0x80, 0x0 ;  /* 0x000000000000781c */ /* 0x001fda0003f0f018 */
[----:B------:R-:W-:Y:S05]  /*1480*/  @!P0 BRA `(.L_x_17) ;  /* 0xfffffffc00f08947 */ /* 0x000fea000383ffff */
[----:B------:R-:W-:-:S13]  /*1490*/  LOP3.LUT P0, RZ, R13, 0xff, RZ, 0xc0, !PT ;  /* 0x000000ff0dff7812 */ /* 0x000fda000780c0ff */
[----:B------:R-:W-:Y:S05]  /*14a0*/  @!P0 EXIT ;  /* 0x000000000000894d */ /* 0x000fea0003800000 */
[----:B------:R-:W0:Y:S01]  /*14b0*/  S2UR UR5, SR_CgaCtaId ;  /* 0x00000000000579c3 */ /* 0x000e220000008800 */
[CC--:B------:R-:W-:Y:S01]  /*14c0*/  LEA.HI R8, R12.reuse, R9.reuse, RZ, 0x2 ;  /* 0x000000090c087211 */ /* 0x0c0fe200078f10ff */
[----:B------:R-:W-:Y:S01]  /*14d0*/  UMOV UR8, 0x400 ;  /* 0x0000040000087882 */ /* 0x000fe20000000000 */
[----:B------:R-:W-:Y:S01]  /*14e0*/  LEA.HI R17, R12, R9, RZ, 0x5 ;  /* 0x000000090c117211 */ /* 0x000fe200078f28ff */
[----:B------:R-:W-:Y:S01]  /*14f0*/  VIADD R12, R15, 0xffffffff ;  /* 0xffffffff0f0c7836 */ /* 0x000fe20000000000 */
[--C-:B------:R-:W-:Y:S01]  /*1500*/  SHF.R.S32.HI R13, RZ, 0x2, R8.reuse ;  /* 0x00000002ff0d7819 */ /* 0x100fe20000011408 */
[----:B------:R-:W-:Y:S01]  /*1510*/  USHF.R.U32.HI UR4, URZ, 0x2, UR14 ;  /* 0x000000023f047899 */ /* 0x000fe2000801160e */
[----:B------:R-:W-:Y:S01]  /*1520*/  SHF.R.S32.HI R16, RZ, 0x1f, R8 ;  /* 0x0000001fff107819 */ /* 0x000fe20000011408 */
[----:B------:R-:W-:Y:S01]  /*1530*/  ULOP3.LUT UR9, UR14, 0x3, URZ, 0xc0, !UPT ;  /* 0x000000030e097892 */ /* 0x000fe2000f8ec03f */
[----:B------:R-:W-:Y:S01]  /*1540*/  LOP3.LUT R14, R8, 0xfffffffc, RZ, 0xc0, !PT ;  /* 0xfffffffc080e7812 */ /* 0x000fe200078ec0ff */
[----:B------:R-:W-:Y:S01]  /*1550*/  UISETP.LT.AND UP1, UPT, UR14, 0x1, UPT ;  /* 0x000000010e00788c */ /* 0x000fe2000bf21270 */
[----:B------:R-:W-:Y:S01]  /*1560*/  LEA.HI R16, R16, R13, RZ, 0x3 ;  /* 0x0000000d10107211 */ /* 0x000fe200078f18ff */
[----:B------:R-:W-:Y:S01]  /*1570*/  ULOP3.LUT UR4, UR4, 0x1, URZ, 0xc0, !UPT ;  /* 0x0000000104047892 */ /* 0x000fe2000f8ec03f */
[C---:B------:R-:W-:Y:S01]  /*1580*/  ISETP.NE.AND P0, PT, R12.reuse, RZ, PT ;  /* 0x000000ff0c00720c */ /* 0x040fe20003f05270 */
[----:B------:R-:W-:Y:S01]  /*1590*/  IMAD.SHL.U32 R12, R12, 0x8, RZ ;  /* 0x000000080c0c7824 */ /* 0x000fe200078e00ff */
[----:B------:R-:W-:Y:S01]  /*15a0*/  LOP3.LUT R16, R16, 0xfffffff8, RZ, 0xc0, !PT ;  /* 0xfffffff810107812 */ /* 0x000fe200078ec0ff */
[----:B------:R-:W-:Y:S01]  /*15b0*/  IMAD.IADD R14, R9, 0x1, -R14 ;  /* 0x00000001090e7824 */ /* 0x000fe200078e0a0e */
[----:B------:R-:W-:Y:S01]  /*15c0*/  SHF.R.S32.HI R17, RZ, 0x5, R17 ;  /* 0x00000005ff117819 */ /* 0x000fe20000011411 */
[----:B------:R-:W-:Y:S01]  /*15d0*/  ULDC UR6, c[0x0][0x284] ;  /* 0x0000a10000067ab9 */ /* 0x000fe20000000800 */
[----:B------:R-:W-:Y:S01]  /*15e0*/  LOP3.LUT R12, R12, 0x8, RZ, 0xc0, !PT ;  /* 0x000000080c0c7812 */ /* 0x000fe200078ec0ff */
[----:B------:R-:W-:Y:S01]  /*15f0*/  IMAD.IADD R8, R13, 0x1, -R16 ;  /* 0x000000010d087824 */ /* 0x000fe200078e0a10 */
[----:B------:R-:W-:Y:S01]  /*1600*/  USEL UR9, UR9, URZ, !UP0 ;  /* 0x0000003f09097287 */ /* 0x000fe2000c000000 */
[----:B------:R-:W-:Y:S01]  /*1610*/  SEL R148, RZ, 0x1, P0 ;  /* 0x00000001ff947807 */ /* 0x000fe20000000000 */
[----:B------:R-:W-:Y:S01]  /*1620*/  USEL UR10, UR14, 0x1, UP1 ;  /* 0x000000010e0a7887 */ /* 0x000fe20008800000 */
[C-C-:B------:R-:W-:Y:S01]  /*1630*/  IMAD R13, R17.reuse, -0x10, -R8.reuse ;  /* 0xfffffff0110d7824 */ /* 0x140fe200078e0a08 */
[----:B0-----:R-:W-:Y:S01]  /*1640*/  ULEA UR8, UR5, UR8, 0x18 ;  /* 0x0000000805087291 */ /* 0x001fe2000f8ec03f */
[--C-:B------:R-:W-:Y:S01]  /*1650*/  SHF.R.S32.HI R9, RZ, 0x1f, R8.reuse ;  /* 0x0000001fff097819 */ /* 0x100fe20000011408 */
[----:B------:R-:W-:Y:S01]  /*1660*/  UISETP.EQ.U32.AND UP0, UPT, UR4, 0x1, !UP0 ;  /* 0x000000010400788c */ /* 0x000fe2000c702070 */
[C---:B------:R-:W-:Y:S01]  /*1670*/  LOP3.LUT R149, R12.reuse, 0x8, RZ, 0x3c, !PT ;  /* 0x000000080c957812 */ /* 0x040fe200078e3cff */
[----:B------:R-:W-:Y:S01]  /*1680*/  UIADD3 UR32, UR8, 0x50, URZ ;  /* 0x0000005008207890 */ /* 0x000fe2000fffe03f */
[----:B------:R-:W-:Y:S01]  /*1690*/  LOP3.LUT R16, R12, 0x18, RZ, 0x3c, !PT ;  /* 0x000000180c107812 */ /* 0x000fe200078e3cff */
[----:B------:R-:W-:Y:S01]  /*16a0*/  IMAD.WIDE R8, R17, 0x10, R8 ;  /* 0x0000001011087825 */ /* 0x000fe200078e0208 */
[----:B------:R-:W-:-:S02]  /*16b0*/  ULOP3.LUT UR30, UR7, 0x1, URZ, 0xfc, !UPT ;  /* 0x00000001071e7892 */ /* 0x000fc4000f8efc3f */
[----:B------:R-:W-:Y:S01]  /*16c0*/  USHF.L.U32 UR31, UR14, 0x1, URZ ;  /* 0x000000010e1f7899 */ /* 0x000fe2000800063f */
[----:B------:R-:W-:Y:S01]  /*16d0*/  LEA R15, R15, UR32, 0x3 ;  /* 0x000000200f0f7c11 */ /* 0x000fe2000f8e18ff */
[----:B------:R-:W-:Y:S01]  /*16e0*/  VIADD R17, R13, UR6 ;  /* 0x000000060d117c36 */ /* 0x000fe20008000000 */
[----:B------:R-:W-:Y:S02]  /*16f0*/  UIADD3 UR10, -UR10, UR14, URZ ;  /* 0x0000000e0a0a7290 */ /* 0x000fe4000fffe13f */
[----:B------:R-:W-:-:S12]  /*1700*/  USEL UR11, URZ, 0x1, !UP0 ;  /* 0x000000013f0b7887 */ /* 0x000fd8000c000000 */
.L_x_172:
[----:B------:R-:W-:Y:S01]  /*1710*/  SHF.L.U32 R12, R148, 0x1f, RZ ;  /* 0x0000001f940c7819 */ /* 0x000fe200000006ff */
[----:B------:R-:W0:Y:S01]  /*1720*/  LDC R13, c[0x0][0x28c] ;  /* 0x0000a300ff0d7b82 */ /* 0x000e220000000800 */
[----:B------:R-:W-:Y:S01]  /*1730*/  UMOV UR4, URZ ;  /* 0x0000003f00047c82 */ /* 0x000fe20008000000 */
[----:B------:R-:W-:Y:S01]  /*1740*/  UMOV UR12, UR9 ;  /* 0x00000009000c7c82 */ /* 0x000fe20008000000 */
[----:B-1----:R-:W1:Y:S01]  /*1750*/  SYNCS.PHASECHK.TRANS64.TRYWAIT P0, [R15+URZ+-0x8], R12 ;  /* 0xfffff80c0f0075a7 */ /* 0x002e62000800017f */
[----:B0-----:R-:W-:Y:S01]  /*1760*/  ISETP.GE.AND P1, PT, R13, 0x1, PT ;  /* 0x000000010d00780c */ /* 0x001fe20003f26270 */
[----:B-1-3--:R-:W-:-:S12]  /*1770*/  @!P0 BRA `(.L_x_18) ;  /* 0x0000007800c08947 */ /* 0x00afd80003800000 */
.L_x_194:
[----:B------:R-:W-:Y:S01]  /*1780*/  UMOV UR5, URZ ;  /* 0x0000003f00057c82 */ /* 0x000fe20008000000 */
[----:B------:R-:W-:Y:S01]  /*1790*/  UMOV UR6, URZ ;  /* 0x0000003f00067c82 */ /* 0x000fe20008000000 */
[----:B------:R-:W-:Y:S02]  /*17a0*/  CS2R R20, SRZ ;  /* 0x0000000000147805 */ /* 0x000fe4000001ff00 */
[----:B------:R-:W-:Y:S02]  /*17b0*/  CS2R R18, SRZ ;  /* 0x0000000000127805 */ /* 0x000fe4000001ff00 */
[----:B------:R-:W-:Y:S02]  /*17c0*/  CS2R R22, SRZ ;  /* 0x0000000000167805 */ /* 0x000fe4000001ff00 */
[----:B------:R-:W-:Y:S02]  /*17d0*/  CS2R R90, SRZ ;  /* 0x00000000005a7805 */ /* 0x000fe4000001ff00 */
[----:B------:R-:W-:-:S02]  /*17e0*/  CS2R R88, SRZ ;  /* 0x0000000000587805 */ /* 0x000fc4000001ff00 */
[----:B------:R-:W-:Y:S02]  /*17f0*/  CS2R R92, SRZ ;  /* 0x00000000005c7805 */ /* 0x000fe4000001ff00 */
        /* <DEDUP_REMOVED lines=25> */
[----:B------:R-:W-:Y:S01]  /*1990*/  CS2R R144, SRZ ;  /* 0x0000000000907805 */ /* 0x000fe2000001ff00 */
[----:B------:R-:W-:Y:S01]  /*19a0*/  IMAD.U32 R150, RZ, RZ, UR11 ;  /* 0x0000000bff967e24 */ /* 0x000fe2000f8e00ff */
        /* <DEDUP_REMOVED lines=31> */
[----:B------:R-:W-:Y:S01]  /*1ba0*/  CS2R R86, SRZ ;  /* 0x0000000000567805 */ /* 0x000fe2000001ff00 */
[----:B------:R-:W-:Y:S06]  /*1bb0*/  @!P1 BRA `(.L_x_19) ;  /* 0x0000000800289947 */ /* 0x000fec0003800000 */
[----:B------:R-:W-:-:S06]  /*1bc0*/  UISETP.NE.AND UP0, UPT, UR30, 0x3, UPT ;  /* 0x000000031e00788c */ /* 0x000fcc000bf05270 */
[----:B------:R-:W-:-:S13]  /*1bd0*/  PLOP3.LUT P1, PT, PT, PT, UP0, 0x80, 0x0 ;  /* 0x000000000000781c */ /* 0x000fda0003f2f008 */
[----:B------:R-:W-:Y:S05]  /*1be0*/  @!P1 BRA `(.L_x_20) ;  /* 0x0000000000049947 */ /* 0x000fea0003800000 */
[----:B------:R-:W-:Y:S01]  /*1bf0*/  BPT.TRAP 0x1 ;  /* 0x000000040000795c */ /* 0x000fe20000300000 */
.L_x_20:
[----:B------:R-:W-:Y:S01]  /*1c00*/  ULEA UR4, UR9, UR8, 0x3 ;  /* 0x0000000809047291 */ /* 0x000fe2000f8e183f */
[----:B0-----:R-:W-:-:S05]  /*1c10*/  IMAD.U32 R12, RZ, RZ, UR11 ;  /* 0x0000000bff0c7e24 */ /* 0x001fca000f8e00ff */
[----:B------:R-:W-:-:S04]  /*1c20*/  SHF.L.U32 R12, R12, 0x1f, RZ ;  /* 0x0000001f0c0c7819 */ /* 0x000fc800000006ff */
[----:B------:R0:W1:Y:S01]  /*1c30*/  SYNCS.PHASECHK.TRANS64.TRYWAIT P0, [UR4], R12 ;  /* 0x0000000cff0075a7 */ /* 0x0000620008000144 */
[----:B------:R-:W-:Y:S05]  /*1c40*/  @!P1 BRA `(.L_x_21) ;  /* 0x0000000000049947 */ /* 0x000fea0003800000 */
[----:B------:R-:W-:Y:S01]  /*1c50*/  BPT.TRAP 0x1 ;  /* 0x000000040000795c */ /* 0x000fe20000300000 */
.L_x_21:
[----:B-1----:R-:W-:Y:S05]  /*1c60*/  @P0 BRA `(.L_x_22) ;  /* 0x0000000000080947 */ /* 0x002fea0003800000 */
[----:B------:R-:W1:Y:S02]  /*1c70*/  SYNCS.PHASECHK.TRANS64.TRYWAIT P0, [UR4], R12 ;  /* 0x0000000cff0075a7 */ /* 0x000e640008000144 */
[----:B-1----:R-:W-:Y:S05]  /*1c80*/  @!P0 BRA `(.L_x_23) ;  /* 0x0000007400908947 */ /* 0x002fea0003800000 */
.L_x_22:
[----:B------:R-:W-:Y:S01]  /*1c90*/  UIADD3 UR5, UR8, 0x2180, URZ ;  /* 0x0000218008057890 */ /* 0x000fe2000fffe03f */
[----:B------:R-:W-:Y:S01]  /*1ca0*/  WARPGROUP.ARRIVE ;  /* 0x00000000000079c5 */ /* 0x000fe20000000000 */
[----:B------:R-:W-:Y:S01]  /*1cb0*/  UIADD3 UR4, UR8, 0x180, URZ ;  /* 0x0000018008047890 */ /* 0x000fe2000fffe03f */
[----:B------:R-:W-:Y:S01]  /*1cc0*/  CS2R R20, SRZ ;  /* 0x0000000000147805 */ /* 0x000fe2000001ff00 */
[----:B------:R-:W-:Y:S01]  /*1cd0*/  USHF.R.U32.HI UR5, URZ, 0x4, UR5 ;  /* 0x000000043f057899 */ /* 0x000fe20008011605 */
[----:B------:R-:W-:Y:S01]  /*1ce0*/  CS2R R18, SRZ ;  /* 0x0000000000127805 */ /* 0x000fe2000001ff00 */
[----:B------:R-:W-:Y:S01]  /*1cf0*/  USHF.R.U32.HI UR4, URZ, 0x4, UR4 ;  /* 0x000000043f047899 */ /* 0x000fe20008011604 */
[----:B------:R-:W-:Y:S01]  /*1d00*/  CS2R R22, SRZ ;  /* 0x0000000000167805 */ /* 0x000fe2000001ff00 */
[----:B------:R-:W-:Y:S01]  /*1d10*/  ULOP3.LUT UR5, UR5, 0x3fff, URZ, 0xc0, !UPT ;  /* 0x00003fff05057892 */ /* 0x000fe2000f8ec03f */
[----:B------:R-:W-:Y:S01]  /*1d20*/  CS2R R90, SRZ ;  /* 0x00000000005a7805 */ /* 0x000fe2000001ff00 */
[----:B------:R-:W-:Y:S01]  /*1d30*/  ULOP3.LUT UR4, UR4, 0x3fff, URZ, 0xc0, !UPT ;  /* 0x00003fff04047892 */ /* 0x000fe2000f8ec03f */
[----:B------:R-:W-:Y:S01]  /*1d40*/  CS2R R88, SRZ ;  /* 0x0000000000587805 */ /* 0x000fe2000001ff00 */
[----:B------:R-:W-:Y:S01]  /*1d50*/  ULOP3.LUT UR5, UR5, 0x10000, URZ, 0xfc, !UPT ;  /* 0x0001000005057892 */ /* 0x000fe2000f8efc3f */
[----:B------:R-:W-:Y:S01]  /*1d60*/  CS2R R92, SRZ ;  /* 0x00000000005c7805 */ /* 0x000fe2000001ff00 */
[----:B------:R-:W-:Y:S01]  /*1d70*/  ULOP3.LUT UR4, UR4, 0x10000, URZ, 0xfc, !UPT ;  /* 0x0001000004047892 */ /* 0x000fe2000f8efc3f */
[----:B------:R-:W-:Y:S01]  /*1d80*/  CS2R R94, SRZ ;  /* 0x00000000005e7805 */ /* 0x000fe2000001ff00 */
[----:B------:R-:W-:Y:S01]  /*1d90*/  ULEA UR18, UR9, UR5, 0x8 ;  /* 0x0000000509127291 */ /* 0x000fe2000f8e403f */
[----:B------:R-:W-:Y:S01]  /*1da0*/  CS2R R96, SRZ ;  /* 0x0000000000607805 */ /* 0x000fe2000001ff00 */
[----:B------:R-:W-:Y:S01]  /*1db0*/  ULEA UR16, UR9, UR4, 0x7 ;  /* 0x0000000409107291 */ /* 0x000fe2000f8e383f */
[----:B------:R-:W-:Y:S01]  /*1dc0*/  CS2R R98, SRZ ;  /* 0x0000000000627805 */ /* 0x000fe2000001ff00 */
[----:B------:R-:W-:Y:S01]  /*1dd0*/  ULDC UR5, c[0x0][0x50c] ;  /* 0x0001430000057ab9 */ /* 0x000fe20000000800 */
[----:B------:R-:W-:Y:S01]  /*1de0*/  UMOV UR17, 0xc0000010 ;  /* 0xc000001000117882 */ /* 0x000fe20000000000 */
[----:B------:R-:W-:Y:S01]  /*1df0*/  UISETP.NE.AND UP0, UPT, UR5, 0x1, UPT ;  /* 0x000000010500788c */ /* 0x000fe2000bf05270 */
[----:B------:R-:W-:Y:S01]  /*1e00*/  CS2R R100, SRZ ;  /* 0x0000000000647805 */ /* 0x000fe2000001ff00 */
[----:B------:R-:W-:Y:S01]  /*1e10*/  UMOV UR19, 0xc0000010 ;  /* 0xc000001000137882 */ /* 0x000fe20000000000 */
[----:B------:R-:W-:Y:S01]  /*1e20*/  UMOV UR4, 0x1 ;  /* 0x0000000100047882 */ /* 0x000fe20000000000 */
[----:B------:R-:W-:Y:S01]  /*1e30*/  USEL UR5, URZ, 0x1, UP0 ;  /* 0x000000013f057887 */ /* 0x000fe20008000000 */
[----:B------:R-:W-:Y:S01]  /*1e40*/  QGMMA.64x128x32.F32.E5M2.E5M2 R24, gdesc[UR16], RZ, !UPT, gsb0 ;  /* 0x01e00000101879f3 */ /* 0x000fe2000c0038ff */
[----:B------:R-:W-:-:S02]  /*1e50*/  CS2R R102, SRZ ;  /* 0x0000000000667805 */ /* 0x000fc4000001ff00 */
[----:B------:R-:W-:Y:S02]  /*1e60*/  CS2R R104, SRZ ;  /* 0x0000000000687805 */ /* 0x000fe4000001ff00 */
[----:B------:R-:W-:Y:S02]  /*1e70*/  CS2R R106, SRZ ;  /* 0x00000000006a7805 */ /* 0x000fe4000001ff00 */
[----:B------:R-:W-:Y:S02]  /*1e80*/  CS2R R108, SRZ ;  /* 0x00000000006c7805 */ /* 0x000fe4000001ff00 */
[----:B------:R-:W-:Y:S02]  /*1e90*/  ISETP.NE.AND P0, PT, RZ, UR5, PT ;  /* 0x00000005ff007c0c */ /* 0x000fe4000bf05270 */
        /* <DEDUP_REMOVED lines=17> */
[----:B------:R-:W-:Y:S01]  /*1fb0*/  CS2R R144, SRZ ;  /* 0x0000000000907805 */ /* 0x000fe2000001ff00 */
[----:B------:R-:W-:Y:S06]  /*1fc0*/  @!P0 BRA `(.L_x_24) ;  /* 0x0000000400088947 */ /* 0x000fec0003800000 */
[----:B------:R-:W-:Y:S02]  /*1fd0*/  WARPGROUP.DEPBAR.LE gsb0, 0x0 ;  /* 0x00008000000079c5 */ /* 0x000fe40000010000 */
[----:B------:R-:W-:-:S01]  /*1fe0*/  FADD R145, RZ, R24 ;  /* 0x00000018ff917221 */ /* 0x000fc20000000000 */
[----:B------:R-:W-:Y:S01]  /*1ff0*/  FADD R144, RZ, R25 ;  /* 0x00000019ff907221 */ /* 0x000fe20000000000 */
        /* <DEDUP_REMOVED lines=62> */
[----:B------:R-:W-:-:S06]  /*23e0*/  UMOV UR4, URZ ;  /* 0x0000003f00047c82 */ /* 0x000fcc0008000000 */
.L_x_24:
[----:B------:R-:W-:-:S04]  /*23f0*/  UIADD3 UR12, UR9, 0x1, URZ ;  /* 0x00000001090c7890 */ /* 0x000fc8000fffe03f */
[----:B------:R-:W-:-:S04]  /*2400*/  UISETP.NE.AND UP0, UPT, UR12, 0x4, UPT ;  /* 0x000000040c00788c */ /* 0x000fc8000bf05270 */
[----:B------:R-:W-:Y:S02]  /*2410*/  USEL UR6, URZ, 0x1, UP0 ;  /* 0x000000013f067887 */ /* 0x000fe40008000000 */
[----:B------:R-:W-:Y:S02]  /*2420*/  USEL UR12, UR12, URZ, UP0 ;  /* 0x0000003f0c0c7287 */ /* 0x000fe40008000000 */
[----:B------:R-:W-:-:S06]  /*2430*/  ULOP3.LUT UR6, UR11, UR6, URZ, 0x3c, !UPT ;  /* 0x000000060b067292 */ /* 0x000fcc000f8e3c3f */
[----:B------:R-:W-:Y:S01]  /*2440*/  IMAD.U32 R150, RZ, RZ, UR6 ;  /* 0x00000006ff967e24 */ /* 0x000fe2000f8e00ff */
[----:B------:R-:W-:-:S06]  /*2450*/  UMOV UR6, 0x1 ;  /* 0x0000000100067882 */ /* 0x000fcc0000000000 */
.L_x_19:
[----:B------:R-:W-:-:S06]  /*2460*/  UISETP.GE.AND UP0, UPT, UR10, 0x1, UPT ;  /* 0x000000010a00788c */ /* 0x000fcc000bf06270 */
[----:B------:R-:W-:-:S13]  /*2470*/  PLOP3.LUT P0, PT, PT, PT, UP0, 0x80, 0x0 ;  /* 0x000000000000781c */ /* 0x000fda0003f0f008 */
[----:B------:R-:W-:Y:S05]  /*2480*/  @!P0 BRA `(.L_x_25) ;  /* 0x0000000400fc8947 */ /* 0x000fea0003800000 */
[----:B01----:R-:W-:Y:S01]  /*2490*/  IMAD.U32 R12, RZ, RZ, UR10 ;  /* 0x0000000aff0c7e24 */ /* 0x003fe2000f8e00ff */
[----:B------:R-:W-:Y:S01]  /*24a0*/  ULDC UR24, c[0x0][0x50c] ;  /* 0x0001430000187ab9 */ /* 0x000fe20000000800 */
[----:B------:R-:W-:-:S07]  /*24b0*/  IMAD.U32 R13, RZ, RZ, UR9 ;  /* 0x00000009ff0d7e24 */ /* 0x000fce000f8e00ff */
.L_x_33:
[----:B------:R-:W-:-:S06]  /*24c0*/  UISETP.NE.AND UP0, UPT, UR30, 0x3, UPT ;  /* 0x000000031e00788c */ /* 0x000fcc000bf05270 */
[----:B------:R-:W-:-:S13]  /*24d0*/  PLOP3.LUT P1, PT, PT, PT, UP0, 0x80, 0x0 ;  /* 0x000000000000781c */ /* 0x000fda0003f2f008 */
[----:B------:R-:W-:Y:S05]  /*24e0*/  @!P1 BRA `(.L_x_26) ;  /* 0x0000000000049947 */ /* 0x000fea0003800000 */
[----:B------:R-:W-:Y:S01]  /*24f0*/  BPT.TRAP 0x1 ;  /* 0x000000040000795c */ /* 0x000fe20000300000 */
.L_x_26:
[----:B------:R-:W-:Y:S01]  /*2500*/  ULEA UR15, UR12, UR8, 0x3 ;  /* 0x000000080c0f7291 */ /* 0x000fe2000f8e183f */
[----:B------:R-:W-:-:S08]  /*2510*/  SHF.L.U32 R146, R150, 0x1f, RZ ;  /* 0x0000001f96927819 */ /* 0x000fd000000006ff */
[----:B------:R0:W1:Y:S01]  /*2520*/  SYNCS.PHASECHK.TRANS64.TRYWAIT P0, [UR15], R146 ;  /* 0x00000092ff0075a7 */ /* 0x000062000800014f */
[----:B------:R-:W-:Y:S05]  /*2530*/  @!P1 BRA `(.L_x_27) ;  /* 0x0000000000049947 */ /* 0x000fea0003800000 */
[----:B------:R-:W-:Y:S01]  /*2540*/  BPT.TRAP 0x1 ;  /* 0x000000040000795c */ /* 0x000fe20000300000 */
.L_x_27:
[----:B-1----:R-:W-:Y:S05]  /*2550*/  @P0 BRA `(.L_x_28) ;  /* 0x0000000000080947 */ /* 0x002fea0003800000 */
[----:B------:R-:W1:Y:S02]  /*2560*/  SYNCS.PHASECHK.TRANS64.TRYWAIT P0, [UR15], R146 ;  /* 0x00000092ff0075a7 */ /* 0x000e64000800014f */
[----:B-1----:R-:W-:Y:S05]  /*2570*/  @!P0 BRA `(.L_x_29) ;  /* 0x0000006c006c8947 */ /* 0x002fea0003800000 */
.L_x_28:
[----:B------:R-:W-:Y:S01]  /*2580*/  UIADD3 UR15, UR8, 0x180, URZ ;  /* 0x00000180080f7890 */ /* 0x000fe2000fffe03f */
[----:B------:R-:W-:Y:S01]  /*2590*/  WARPGROUP.ARRIVE ;  /* 0x00000000000079c5 */ /* 0x000fe20000000000 */
[----:B------:R-:W-:Y:S02]  /*25a0*/  UIADD3 UR16, UR8, 0x2180, URZ ;  /* 0x0000218008107890 */ /* 0x000fe4000fffe03f */
[----:B------:R-:W-:Y:S02]  /*25b0*/  USHF.R.U32.HI UR15, URZ, 0x4, UR15 ;  /* 0x000000043f0f7899 */ /* 0x000fe4000801160f */
[----:B------:R-:W-:Y:S02]  /*25c0*/  USHF.R.U32.HI UR16, URZ, 0x4, UR16 ;  /* 0x000000043f107899 */ /* 0x000fe40008011610 */
[----:B------:R-:W-:Y:S02]  /*25d0*/  UISETP.NE.AND UP0, UPT, UR5, URZ, UPT ;  /* 0x0000003f0500728c */ /* 0x000fe4000bf05270 */
[----:B------:R-:W-:-:S02]  /*25e0*/  ULOP3.LUT UR15, UR15, 0x3fff, URZ, 0xc0, !UPT ;  /* 0x00003fff0f0f7892 */ /* 0x000fc4000f8ec03f */
[----:B------:R-:W-:Y:S02]  /*25f0*/  ULOP3.LUT UR16, UR16, 0x3fff, URZ, 0xc0, !UPT ;  /* 0x00003fff10107892 */ /* 0x000fe4000f8ec03f */
[----:B------:R-:W-:Y:S02]  /*2600*/  USEL UR6, UR6, URZ, !UP0 ;  /* 0x0000003f06067287 */ /* 0x000fe4000c000000 */
[----:B------:R-:W-:Y:S02]  /*2610*/  ULOP3.LUT UR15, UR15, 0x10000, URZ, 0xfc, !UPT ;  /* 0x000100000f0f7892 */ /* 0x000fe4000f8efc3f */
[----:B------:R-:W-:Y:S02]  /*2620*/  ULOP3.LUT UR18, UR16, 0x10000, URZ, 0xfc, !UPT ;  /* 0x0001000010127892 */ /* 0x000fe4000f8efc3f */
[----:B------:R-:W-:Y:S02]  /*2630*/  UISETP.NE.U32.AND UP0, UPT, UR6, URZ, UPT ;  /* 0x0000003f0600728c */ /* 0x000fe4000bf05070 */
[----:B------:R-:W-:-:S02]  /*2640*/  ULEA UR16, UR12, UR15, 0x7 ;  /* 0x0000000f0c107291 */ /* 0x000fc4000f8e383f */
[----:B------:R-:W-:Y:S01]  /*2650*/  ULEA UR18, UR12, UR18, 0x8 ;  /* 0x000000120c127291 */ /* 0x000fe2000f8e403f */
[----:B------:R-:W-:Y:S01]  /*2660*/  UMOV UR17, 0xc0000010 ;  /* 0xc000001000117882 */ /* 0x000fe20000000000 */
[----:B------:R-:W-:Y:S01]  /*2670*/  UMOV UR19, 0xc0000010 ;  /* 0xc000001000137882 */ /* 0x000fe20000000000 */
[----:B------:R-:W-:-:S06]  /*2680*/  UIADD3 UR4, UR4, 0x1, URZ ;  /* 0x0000000104047890 */ /* 0x000fcc000fffe03f */
[----:B------:R-:W-:Y:S01]  /*2690*/  QGMMA.64x128x32.F32.E5M2.E5M2 R24, gdesc[UR16], R24, UP0, gsb0 ;  /* 0x01e00000101879f3 */ /* 0x000fe2000b803818 */
[----:B------:R-:W-:-:S04]  /*26a0*/  UISETP.NE.AND UP0, UPT, UR4, UR24, UPT ;  /* 0x000000180400728c */ /* 0x000fc8000bf05270 */
[----:B------:R-:W-:-:S06]  /*26b0*/  USEL UR5, URZ, 0x1, UP0 ;  /* 0x000000013f057887 */ /* 0x000fcc0008000000 */
[----:B------:R-:W-:Y:S01]  /*26c0*/  ISETP.NE.AND P0, PT, RZ, UR5, PT ;  /* 0x00000005ff007c0c */ /* 0x000fe2000bf05270 */
[----:B------:R-:W-:-:S12]  /*26d0*/  WARPGROUP.DEPBAR.LE gsb0, 0x1 ;  /* 0x00008000000079c5 */ /* 0x000fd80000010100 */
[----:B------:R-:W-:Y:S05]  /*26e0*/  @!P0 BRA `(.L_x_30) ;  /* 0x0000000400088947 */ /* 0x000fea0003800000 */
[----:B------:R-:W-:Y:S02]  /*26f0*/  WARPGROUP.DEPBAR.LE gsb0, 0x0 ;  /* 0x00008000000079c5 */ /* 0x000fe40000010000 */
[----:B------:R-:W-:-:S01]  /*2700*/  FADD R145, R24, R145 ;  /* 0x0000009118917221 */ /* 0x000fc20000000000 */
[----:B------:R-:W-:Y:S01]  /*2710*/  FADD R144, R25, R144 ;  /* 0x0000009019907221 */ /* 0x000fe20000000000 */
        /* <DEDUP_REMOVED lines=62> */
[----:B------:R-:W-:-:S06]  /*2b00*/  UMOV UR4, URZ ;  /* 0x0000003f00047c82 */ /* 0x000fcc0008000000 */
.L_x_30:
[----:B------:R-:W-:Y:S05]  /*2b10*/  @!P1 BRA `(.L_x_31) ;  /* 0x0000000000049947 */ /* 0x000fea0003800000 */
[----:B------:R-:W-:Y:S01]  /*2b20*/  BPT.TRAP 0x1 ;  /* 0x000000040000795c */ /* 0x000fe20000300000 */
.L_x_31:
[----:B------:R-:W-:Y:S01]  /*2b30*/  ISETP.NE.AND P0, PT, R7, RZ, PT ;  /* 0x000000ff0700720c */ /* 0x000fe20003f05270 */
[----:B------:R-:W-:-:S12]  /*2b40*/  UISETP.GT.U32.AND UP0, UPT, UR7, 0x1, UPT ;  /* 0x000000010700788c */ /* 0x000fd8000bf04070 */
[----:B01----:R-:W-:-:S05]  /*2b50*/  @P0 LEA R146, R13, UR8, 0x3 ;  /* 0x000000080d920c11 */ /* 0x003fca000f8e18ff */
[----:B------:R-:W-:-:S05]  /*2b60*/  @P0 VIADD R147, R146, 0x20 ;  /* 0x0000002092930836 */ /* 0x000fca0000000000 */
[----:B------:R-:W-:-:S04]  /*2b70*/  @P0 PRMT R147, R6, 0x654, R147 ;  /* 0x0000065406930816 */ /* 0x000fc80000000093 */
[----:B------:R0:W-:Y:S01]  /*2b80*/  @P0 SYNCS.ARRIVE.TRANS64.RED.A1T0 RZ, [R147+URZ], RZ ;  /* 0x000000ff93ff09a7 */ /* 0x0001e2000810043f */
[----:B------:R-:W-:-:S13]  /*2b90*/  PLOP3.LUT P0, PT, PT, PT, UP0, 0x80, 0x0 ;  /* 0x000000000000781c */ /* 0x000fda0003f0f008 */
[----:B0-----:R-:W-:Y:S05]  /*2ba0*/  @P0 BRA `(.L_x_32) ;  /* 0x0000000000040947 */ /* 0x001fea0003800000 */
[----:B------:R-:W-:Y:S01]  /*2bb0*/  BPT.TRAP 0x1 ;  /* 0x000000040000795c */ /* 0x000fe20000300000 */
.L_x_32:
[----:B------:R-:W-:Y:S01]  /*2bc0*/  UIADD3 UR12, UR12, 0x1, URZ ;  /* 0x000000010c0c7890 */ /* 0x000fe2000fffe03f */
[C---:B------:R-:W-:Y:S01]  /*2bd0*/  ISETP.GT.AND P1, PT, R12.reuse, 0x1, PT ;  /* 0x000000010c00780c */ /* 0x040fe20003f24270 */
[----:B------:R-:W-:Y:S02]  /*2be0*/  VIADD R13, R13, 0x1 ;  /* 0x000000010d0d7836 */ /* 0x000fe40000000000 */
[----:B------:R-:W-:Y:S01]  /*2bf0*/  UISETP.NE.AND UP0, UPT, UR12, 0x4, UPT ;  /* 0x000000040c00788c */ /* 0x000fe2000bf05270 */
[----:B------:R-:W-:Y:S02]  /*2c00*/  VIADD R12, R12, 0xffffffff ;  /* 0xffffffff0c0c7836 */ /* 0x000fe40000000000 */
[C---:B------:R-:W-:Y:S01]  /*2c10*/  ISETP.NE.AND P0, PT, R13.reuse, 0x4, PT ;  /* 0x000000040d00780c */ /* 0x040fe20003f05270 */
[----:B------:R-:W-:Y:S02]  /*2c20*/  USEL UR6, URZ, 0x1, UP0 ;  /* 0x000000013f067887 */ /* 0x000fe40008000000 */
[----:B------:R-:W-:Y:S01]  /*2c30*/  USEL UR12, UR12, URZ, UP0 ;  /* 0x0000003f0c0c7287 */ /* 0x000fe20008000000 */
[----:B------:R-:W-:-:S03]  /*2c40*/  SEL R13, R13, RZ, P0 ;  /* 0x000000ff0d0d7207 */ /* 0x000fc60000000000 */
[----:B------:R-:W-:Y:S01]  /*2c50*/  LOP3.LUT R150, R150, UR6, RZ, 0x3c, !PT ;  /* 0x0000000696967c12 */ /* 0x000fe2000f8e3cff */
[----:B------:R-:W-:Y:S01]  /*2c60*/  UMOV UR6, 0x1 ;  /* 0x0000000100067882 */ /* 0x000fe20000000000 */
[----:B------:R-:W-:Y:S06]  /*2c70*/  @P1 BRA `(.L_x_33) ;  /* 0xfffffff800101947 */ /* 0x000fec000383ffff */
.L_x_25:
[----:B------:R-:W-:Y:S01]  /*2c80*/  UISETP.NE.AND UP0, UPT, UR4, URZ, UPT ;  /* 0x0000003f0400728c */ /* 0x000fe2000bf05270 */
[----:B01----:R-:W0:Y:S03]  /*2c90*/  LDC R12, c[0x0][0x28c] ;  /* 0x0000a300ff0c7b82 */ /* 0x003e260000000800 */
[----:B------:R-:W-:-:S06]  /*2ca0*/  USEL UR4, URZ, 0x1, !UP0 ;  /* 0x000000013f047887 */ /* 0x000fcc000c000000 */
[----:B------:R-:W-:-:S13]  /*2cb0*/  ISETP.NE.AND P0, PT, RZ, UR4, PT ;  /* 0x00000004ff007c0c */ /* 0x000fda000bf05270 */
[----:B------:R-:W-:Y:S05]  /*2cc0*/  @!P0 BRA `(.L_x_34) ;  /* 0x0000000400048947 */ /* 0x000fea0003800000 */
[----:B------:R-:W-:Y:S02]  /*2cd0*/  WARPGROUP.DEPBAR.LE gsb0, 0x0 ;  /* 0x00008000000079c5 */ /* 0x000fe40000010000 */
[----:B------:R-:W-:Y:S01]  /*2ce0*/  FADD R145, R24, R145 ;  /* 0x0000009118917221 */ /* 0x000fe20000000000 */
        /* <DEDUP_REMOVED lines=62> */
[----:B------:R-:W-:-:S07]  /*30d0*/  FADD R20, R20, R87 ;  /* 0x0000005714147221 */ /* 0x000fce0000000000 */
.L_x_34:
[----:B0-----:R-:W-:Y:S01]  /*30e0*/  ISETP.GE.AND P0, PT, R12, 0x1, PT ;  /* 0x000000010c00780c */ /* 0x001fe20003f06270 */
[----:B------:R0:W-:Y:S01]  /*30f0*/  SYNCS.ARRIVE.TRANS64.A1T0 RZ, [R149+UR32], RZ ;  /* 0x000000ff95ff79a7 */ /* 0x0001e20008100020 */
[----:B------:R-:W-:-:S11]  /*3100*/  WARPGROUP.DEPBAR.LE gsb0, 0x0 ;  /* 0x00008000000079c5 */ /* 0x000fd60000010000 */
[----:B------:R-:W-:Y:S05]  /*3110*/  @!P0 BRA `(.L_x_35) ;  /* 0x0000000000488947 */ /* 0x000fea0003800000 */
[----:B------:R-:W-:-:S06]  /*3120*/  UISETP.NE.AND UP0, UPT, UR30, 0x3, UPT ;  /* 0x000000031e00788c */ /* 0x000fcc000bf05270 */
[----:B------:R-:W-:-:S13]  /*3130*/  PLOP3.LUT P0, PT, PT, PT, UP0, 0x80, 0x0 ;  /* 0x000000000000781c */ /* 0x000fda0003f0f008 */
[----:B------:R-:W-:Y:S05]  /*3140*/  @!P0 BRA `(.L_x_36) ;  /* 0x0000000000048947 */ /* 0x000fea0003800000 */
[----:B------:R-:W-:Y:S01]  /*3150*/  BPT.TRAP 0x1 ;  /* 0x000000040000795c */ /* 0x000fe20000300000 */
.L_x_36:
[----:B------:R-:W-:Y:S01]  /*3160*/  ISETP.NE.AND P0, PT, R7, RZ, PT ;  /* 0x000000ff0700720c */ /* 0x000fe20003f05270 */
[----:B------:R-:W-:-:S12]  /*3170*/  IMAD.U32 R13, RZ, RZ, UR8 ;  /* 0x00000008ff0d7e24 */ /* 0x000fd8000f8e00ff */
[----:B------:R-:W-:-:S05]  /*3180*/  VOTEU.ANY UP0, P0 ;  /* 0x00000000003f7886 */ /* 0x000fca0000000100 */
[----:B------:R-:W-:Y:S02]  /*3190*/  @UP0 UIADD3 UR4, UR10, UR9, URZ ;  /* 0x000000090a040290 */ /* 0x000fe4000fffe03f */
[----:B------:R-:W-:-:S04]  /*31a0*/  UISETP.GT.U32.AND UP0, UPT, UR7, 0x1, UPT ;  /* 0x000000010700788c */ /* 0x000fc8000bf04070 */
[----:B------:R-:W-:-:S04]  /*31b0*/  IMAD.U32 R12, RZ, RZ, UR4 ;  /* 0x00000004ff0c7e24 */ /* 0x000fc8000f8e00ff */
[----:B------:R-:W-:-:S05]  /*31c0*/  @P0 IMAD.SHL.U32 R12, R12, 0x8, RZ ;  /* 0x000000080c0c0824 */ /* 0x000fca00078e00ff */
[----:B------:R-:W-:-:S04]  /*31d0*/  @P0 LOP3.LUT R12, R12, 0x18, RZ, 0xc0, !PT ;  /* 0x000000180c0c0812 */ /* 0x000fc800078ec0ff */
[----:B------:R-:W-:-:S04]  /*31e0*/  @P0 IADD3 R13, R13, 0x20, R12 ;  /* 0x000000200d0d0810 */ /* 0x000fc80007ffe00c */
[----:B------:R-:W-:-:S04]  /*31f0*/  @P0 PRMT R13, R6, 0x654, R13 ;  /* 0x00000654060d0816 */ /* 0x000fc8000000000d */
[----:B------:R1:W-:Y:S01]  /*3200*/  @P0 SYNCS.ARRIVE.TRANS64.RED.A1T0 RZ, [R13+URZ], RZ ;  /* 0x000000ff0dff09a7 */ /* 0x0003e2000810043f */
[----:B------:R-:W-:-:S13]  /*3210*/  PLOP3.LUT P0, PT, PT, PT, UP0, 0x80, 0x0 ;  /* 0x000000000000781c */ /* 0x000fda0003f0f008 */
[----:B-1----:R-:W-:Y:S05]  /*3220*/  @P0 BRA `(.L_x_35) ;  /* 0x0000000000040947 */ /* 0x002fea0003800000 */
[----:B------:R-:W-:Y:S01]  /*3230*/  BPT.TRAP 0x1 ;  /* 0x000000040000795c */ /* 0x000fe20000300000 */
.L_x_35:
[----:B------:R-:W-:Y:S01]  /*3240*/  SHF.L.U32 R12, R148, 0x1f, RZ ;  /* 0x0000001f940c7819 */ /* 0x000fe200000006ff */
[----:B------:R-:W1:Y:S01]  /*3250*/  LDC R31, c[0x0][0x288] ;  /* 0x0000a200ff1f7b82 */ /* 0x000e620000000800 */
[----:B------:R-:W-:Y:S02]  /*3260*/  IMAD.SHL.U32 R28, R5, 0x40, RZ ;  /* 0x00000040051c7824 */ /* 0x000fe400078e00ff */
[----:B------:R-:W4:Y:S02]  /*3270*/  SYNCS.PHASECHK.TRANS64.TRYWAIT P0, [R15+URZ+0x8], R12 ;  /* 0x0000080c0f0075a7 */ /* 0x000f24000800017f */
[----:B----4-:R-:W-:Y:S05]  /*3280*/  @!P0 BRA `(.L_x_37) ;  /* 0x0000006000408947 */ /* 0x010fea0003800000 */
.L_x_195:
[----:B------:R-:W-:Y:S01]  /*3290*/  ULDC UR4, c[0x0][0x284] ;  /* 0x0000a10000047ab9 */ /* 0x000fe20000000800 */
[----:B------:R-:W-:Y:S01]  /*32a0*/  IMAD.SHL.U32 R30, R4, 0x80, RZ ;  /* 0x00000080041e7824 */ /* 0x000fe200078e00ff */
[----:B------:R-:W-:-:S04]  /*32b0*/  ISETP.GE.AND P0, PT, R28, UR4, PT ;  /* 0x000000041c007c0c */ /* 0x000fc8000bf06270 */
[----:B-1----:R-:W-:-:S13]  /*32c0*/  ISETP.GE.OR P0, PT, R30, R31, P0 ;  /* 0x0000001f1e00720c */ /* 0x002fda0000706670 */
[----:B------:R-:W-:Y:S05]  /*32d0*/  @P0 BRA `(.L_x_38) ;  /* 0x0000004400e00947 */ /* 0x000fea0003800000 */
[----:B------:R-:W1:Y:S01]  /*32e0*/  LDC.64 R32, c[0x0][0x5c8] ;  /* 0x00017200ff207b82 */ /* 0x000e620000000a00 */
[----:B------:R-:W-:Y:S01]  /*32f0*/  IMAD.SHL.U32 R24, R14, 0x2, RZ ;  /* 0x000000020e187824 */ /* 0x000fe200078e00ff */
[----:B------:R-:W-:Y:S01]  /*3300*/  SHF.R.S32.HI R35, RZ, 0x1f, R0 ;  /* 0x0000001fff237819 */ /* 0x000fe20000011400 */
[----:B------:R-:W-:Y:S01]  /*3310*/  ULDC.64 UR4, c[0x0][0x5d0] ;  /* 0x0001740000047ab9 */ /* 0x000fe20000000a00 */
[----:B------:R-:W-:Y:S01]  /*3320*/  SHF.R.S32.HI R34, RZ, 0x1f, R30 ;  /* 0x0000001fff227819 */ /* 0x000fe2000001141e */
[----:B------:R-:W-:Y:S01]  /*3330*/  BSSY B0, `(.L_x_38) ;  /* 0x0000472000007945 */ /* 0x000fe20003800000 */
[--C-:B------:R-:W-:Y:S01]  /*3340*/  SHF.R.S32.HI R25, RZ, 0x1f, R24.reuse ;  /* 0x0000001fff197819 */ /* 0x100fe20000011418 */
[----:B------:R-:W-:Y:S02]  /*3350*/  IMAD R27, R35, UR4, RZ ;  /* 0x00000004231b7c24 */ /* 0x000fe4000f8e02ff */
[----:B----4-:R-:W-:-:S04]  /*3360*/  IMAD.WIDE.U32 R12, R0, UR4, R24 ;  /* 0x00000004000c7c25 */ /* 0x010fc8000f8e0018 */
[----:B------:R-:W-:Y:S01]  /*3370*/  IMAD R29, R0, UR5, R27 ;  /* 0x00000005001d7c24 */ /* 0x000fe2000f8e021b */
[----:B------:R-:W-:Y:S01]  /*3380*/  IADD3 R12, P0, R30, R12, RZ ;  /* 0x0000000c1e0c7210 */ /* 0x000fe20007f1e0ff */
[----:B------:R-:W-:Y:S01]  /*3390*/  IMAD.WIDE R26, R5, 0x40, R8 ;  /* 0x00000040051a7825 */ /* 0x000fe200078e0208 */
[----:B------:R-:W-:Y:S02]  /*33a0*/  ULDC.64 UR4, c[0x0][0x5c0] ;  /* 0x0001700000047ab9 */ /* 0x000fe40000000a00 */
[----:B------:R-:W-:Y:S01]  /*33b0*/  IADD3.X R13, R34, R13, R29, P0, !PT ;  /* 0x0000000d220d7210 */ /* 0x000fe200007fe41d */
[----:B------:R-:W-:Y:S02]  /*33c0*/  IMAD R29, R14, -0x2, R31 ;  /* 0xfffffffe0e1d7824 */ /* 0x000fe400078e021f */
[-C--:B-1----:R-:W-:Y:S02]  /*33d0*/  IMAD R4, R27, R32.reuse, RZ ;  /* 0x000000201b047224 */ /* 0x082fe400078e02ff */
[----:B------:R-:W-:-:S04]  /*33e0*/  IMAD.WIDE.U32 R12, R26, R32, R12 ;  /* 0x000000201a0c7225 */ /* 0x000fc800078e000c */
[----:B------:R-:W-:Y:S01]  /*33f0*/  IMAD R5, R26, R33, R4 ;  /* 0x000000211a057224 */ /* 0x000fe200078e0204 */
[----:B------:R-:W-:Y:S02]  /*3400*/  LEA R4, P0, R32, R12, 0x3 ;  /* 0x0000000c20047211 */ /* 0x000fe400078018ff */
[----:B------:R-:W-:Y:S01]  /*3410*/  IADD3 R12, P1, R12, UR4, RZ ;  /* 0x000000040c0c7c10 */ /* 0x000fe2000ff3e0ff */
[----:B------:R-:W-:Y:S01]  /*3420*/  IMAD.IADD R13, R13, 0x1, R5 ;  /* 0x000000010d0d7824 */ /* 0x000fe200078e0205 */
[----:B------:R-:W-:-:S04]  /*3430*/  IADD3 R4, P2, R4, UR4, RZ ;  /* 0x0000000404047c10 */ /* 0x000fc8000ff5e0ff */
[----:B------:R-:W-:Y:S01]  /*3440*/  LEA.HI.X R5, R32, R13, R33, 0x3, P0 ;  /* 0x0000000d20057211 */ /* 0x000fe200000f1c21 */
[----:B------:R-:W-:Y:S01]  /*3450*/  IMAD.IADD R32, R17, 0x1, -R28 ;  /* 0x0000000111207824 */ /* 0x000fe200078e0a1c */
[----:B---3-5:R-:W-:Y:S01]  /*3460*/  FSETP.NEU.AND P0, PT, R11, RZ, PT ;  /* 0x000000ff0b00720b */ /* 0x028fe20003f0d000 */
[----:B------:R-:W-:Y:S01]  /*3470*/  IMAD.IADD R28, R29, 0x1, -R30 ;  /* 0x000000011d1c7824 */ /* 0x000fe200078e0a1e */
[----:B------:R-:W-:Y:S02]  /*3480*/  IADD3.X R13, R13, UR5, RZ, P1, !PT ;  /* 0x000000050d0d7c10 */ /* 0x000fe40008ffe4ff */
[----:B------:R-:W-:-:S09]  /*3490*/  IADD3.X R5, R5, UR5, RZ, P2, !PT ;  /* 0x0000000505057c10 */ /* 0x000fd200097fe4ff */
[----:B------:R-:W-:Y:S05]  /*34a0*/  @!P0 BRA `(.L_x_39) ;  /* 0x0000003400608947 */ /* 0x000fea0003800000 */
[----:B------:R-:W-:Y:S01]  /*34b0*/  ULDC.64 UR4, c[0x0][0x5b8] ;  /* 0x00016e0000047ab9 */ /* 0x000fe20000000a00 */
[----:B------:R-:W-:Y:S01]  /*34c0*/  ULDC.64 UR16, c[0x0][0x5a8] ;  /* 0x00016a0000107ab9 */ /* 0x000fe20000000a00 */
[----:B------:R-:W-:Y:S01]  /*34d0*/  IMAD.WIDE.U32 R24, R0, UR4, R24 ;  /* 0x0000000400187c25 */ /* 0x000fe2000f8e0018 */
[----:B------:R-:W-:Y:S03]  /*34e0*/  BSSY B1, `(.L_x_40) ;  /* 0x0000010000017945 */ /* 0x000fe60003800000 */
[----:B------:R-:W-:Y:S01]  /*34f0*/  IMAD R29, R35, UR4, RZ ;  /* 0x00000004231d7c24 */ /* 0x000fe2000f8e02ff */
[----:B------:R-:W-:-:S03]  /*3500*/  IADD3 R30, P0, R30, R24, RZ ;  /* 0x000000181e1e7210 */ /* 0x000fc60007f1e0ff */
[----:B------:R-:W-:Y:S01]  /*3510*/  IMAD R29, R0, UR5, R29 ;  /* 0x00000005001d7c24 */ /* 0x000fe2000f8e021d */
[----:B------:R-:W-:Y:S01]  /*3520*/  ULDC.64 UR4, c[0x0][0x5b0] ;  /* 0x00016c0000047ab9 */ /* 0x000fe20000000a00 */
[----:B------:R-:W-:-:S03]  /*3530*/  PRMT R0, RZ, 0x7610, R0 ;  /* 0x00007610ff007816 */ /* 0x000fc60000000000 */
[----:B------:R-:W-:Y:S01]  /*3540*/  IADD3.X R31, R34, R25, R29, P0, !PT ;  /* 0x00000019221f7210 */ /* 0x000fe200007fe41d */
[----:B------:R-:W-:Y:S01]  /*3550*/  IMAD R29, R27, UR4, RZ ;  /* 0x000000041b1d7c24 */ /* 0x000fe2000f8e02ff */
[----:B------:R-:W-:Y:S01]  /*3560*/  ISETP.GE.AND P0, PT, R32, 0x1, PT ;  /* 0x000000012000780c */ /* 0x000fe20003f06270 */
[----:B------:R-:W-:-:S03]  /*3570*/  IMAD.WIDE.U32 R24, R26, UR4, R30 ;  /* 0x000000041a187c25 */ /* 0x000fc6000f8e001e */
[----:B------:R-:W-:Y:S01]  /*3580*/  ISETP.LT.OR P2, PT, R28, 0x1, !P0 ;  /* 0x000000011c00780c */ /* 0x000fe20004741670 */
[----:B------:R-:W-:Y:S01]  /*3590*/  IMAD R29, R26, UR5, R29 ;  /* 0x000000051a1d7c24 */ /* 0x000fe2000f8e021d */
[----:B------:R-:W-:-:S04]  /*35a0*/  IADD3 R24, P1, R24, UR16, RZ ;  /* 0x0000001018187c10 */ /* 0x000fc8000ff3e0ff */
[----:B------:R-:W-:-:S07]  /*35b0*/  IADD3.X R25, R25, UR17, R29, P1, !PT ;  /* 0x0000001119197c10 */ /* 0x000fce0008ffe41d */
[----:B------:R-:W-:Y:S05]  /*35c0*/  @P2 BRA `(.L_x_41) ;  /* 0x0000000000042947 */ /* 0x000fea0003800000 */
[----:B------:R1:W5:Y:S02]  /*35d0*/  LDG.E.U8 R0, desc[UR22][R24.64] ;  /* 0x0000001618007981 */ /* 0x000364000c1e1100 */
.L_x_41:
[----:B------:R-:W-:Y:S05]  /*35e0*/  BSYNC B1 ;  /* 0x0000000000017941 */ /* 0x000fea0003800000 */
.L_x_40:
[----:B-----5:R-:W-:Y:S01]  /*35f0*/  LOP3.LUT R0, R0, 0xff, RZ, 0xc0, !PT ;  /* 0x000000ff00007812 */ /* 0x020fe200078ec0ff */
[----:B------:R-:W-:Y:S01]  /*3600*/  BSSY B1, `(.L_x_42) ;  /* 0x000000b000017945 */ /* 0x000fe20003800000 */
[----:B------:R-:W-:Y:S02]  /*3610*/  ISETP.LT.OR P3, PT, R28, 0x2, !P0 ;  /* 0x000000021c00780c */ /* 0x000fe40004761670 */
[----:B------:R-:W-:-:S05]  /*3620*/  F2FP.F16.E5M2.UNPACK_B R0, R0 ;  /* 0x00000000ff00723e */ /* 0x000fca00020004ff */
[----:B------:R-:W-:-:S05]  /*3630*/  HADD2.F32 R0, -RZ, R0.H0_H0 ;  /* 0x20000000ff007230 */ /* 0x000fca0000004100 */
[----:B------:R-:W-:-:S04]  /*3640*/  FMUL R0, R0, R11 ;  /* 0x0000000b00007220 */ /* 0x000fc80000400000 */
[----:B--2---:R-:W-:-:S05]  /*3650*/  FFMA R0, R145, R10, R0 ;  /* 0x0000000a91007223 */ /* 0x004fca0000000000 */
[----:B------:R-:W-:Y:S02]  /*3660*/  F2FP.SATFINITE.E5M2.F32.PACK_AB_MERGE_C R29, RZ, R0, RZ ;  /* 0x00000000ff1d723e */ /* 0x000fe400048060ff */
[----:B------:R-:W-:-:S03]  /*3670*/  PRMT R0, RZ, 0x7610, R0 ;  /* 0x00007610ff007816 */ /* 0x000fc60000000000 */
[----:B------:R2:W-:Y:S01]  /*3680*/  @!P2 STG.E.U8 desc[UR22][R12.64], R29 ;  /* 0x0000001d0c00a986 */ /* 0x0005e2000c101116 */
[----:B------:R-:W-:Y:S05]  /*3690*/  @P3 BRA `(.L_x_43) ;  /* 0x0000000000043947 */ /* 0x000fea0003800000 */
[----:B------:R3:W5:Y:S02]  /*36a0*/  LDG.E.U8 R0, desc[UR22][R24.64+0x1] ;  /* 0x0000011618007981 */ /* 0x000764000c1e1100 */
.L_x_43:
[----:B------:R-:W-:Y:S05]  /*36b0*/  BSYNC B1 ;  /* 0x0000000000017941 */ /* 0x000fea0003800000 */
.L_x_42:
[----:B-----5:R-:W-:Y:S01]  /*36c0*/  LOP3.LUT R0, R0, 0xff, RZ, 0xc0, !PT ;  /* 0x000000ff00007812 */ /* 0x020fe200078ec0ff */
[----:B------:R-:W-:Y:S01]  /*36d0*/  BSSY B1, `(.L_x_44) ;  /* 0x0000013000017945 */ /* 0x000fe20003800000 */
[----:B--2---:R-:W-:Y:S02]  /*36e0*/  IADD3 R29, P1, R26, 0x8, RZ ;  /* 0x000000081a1d7810 */ /* 0x004fe40007f3e0ff */
[----:B------:R-:W-:-:S03]  /*36f0*/  F2FP.F16.E5M2.UNPACK_B R0, R0 ;  /* 0x00000000ff00723e */ /* 0x000fc600020004ff */
[----:B------:R-:W-:Y:S01]  /*3700*/  IMAD.X R26, RZ, RZ, R27, P1 ;  /* 0x000000ffff1a7224 */ /* 0x000fe200008e061b */
[----:B------:R-:W-:Y:S01]  /*3710*/  ISETP.GE.AND P1, PT, R32, 0x9, PT ;  /* 0x000000092000780c */ /* 0x000fe20003f26270 */
[----:B------:R-:W-:Y:S02]  /*3720*/  HADD2.F32 R0, -RZ, R0.H0_H0 ;  /* 0x20000000ff007230 */ /* 0x000fe40000004100 */
[----:B------:R-:W-:Y:S01]  /*3730*/  IMAD R26, R26, UR4, RZ ;  /* 0x000000041a1a7c24 */ /* 0x000fe2000f8e02ff */
[----:B------:R-:W-:Y:S01]  /*3740*/  ISETP.LT.OR P4, PT, R28, 0x1, !P1 ;  /* 0x000000011c00780c */ /* 0x000fe20004f81670 */
[----:B------:R-:W-:-:S04]  /*3750*/  IMAD.WIDE.U32 R30, R29, UR4, R30 ;  /* 0x000000041d1e7c25 */ /* 0x000fc8000f8e001e */
[----:B------:R-:W-:Y:S01]  /*3760*/  FMUL R27, R0, R11 ;  /* 0x0000000b001b7220 */ /* 0x000fe20000400000 */
[----:B------:R-:W-:Y:S01]  /*3770*/  PRMT R0, RZ, 0x7610, R0 ;  /* 0x00007610ff007816 */ /* 0x000fe20000000000 */
[----:B------:R-:W-:Y:S02]  /*3780*/  IMAD R29, R29, UR5, R26 ;  /* 0x000000051d1d7c24 */ /* 0x000fe4000f8e021a */
[----:B------:R-:W-:Y:S01]  /*3790*/  FFMA R27, R144, R10, R27 ;  /* 0x0000000a901b7223 */ /* 0x000fe2000000001b */
[----:B------:R-:W-:-:S04]  /*37a0*/  IADD3 R26, P2, R30, UR16, RZ ;  /* 0x000000101e1a7c10 */ /* 0x000fc8000ff5e0ff */
[----:B------:R-:W-:Y:S02]  /*37b0*/  F2FP.SATFINITE.E5M2.F32.PACK_AB_MERGE_C R33, RZ, R27, RZ ;  /* 0x0000001bff21723e */ /* 0x000fe400048060ff */
[----:B------:R-:W-:-:S03]  /*37c0*/  IADD3.X R27, R31, UR17, R29, P2, !PT ;  /* 0x000000111f1b7c10 */ /* 0x000fc600097fe41d */
[----:B------:R2:W-:Y:S01]  /*37d0*/  @!P3 STG.E.U8 desc[UR22][R12.64+0x1], R33 ;  /* 0x000001210c00b986 */ /* 0x0005e2000c101116 */
[----:B------:R-:W-:Y:S05]  /*37e0*/  @P4 BRA `(.L_x_45) ;  /* 0x0000000000044947 */ /* 0x000fea0003800000 */
[----:B------:R4:W5:Y:S02]  /*37f0*/  LDG.E.U8 R0, desc[UR22][R26.64] ;  /* 0x000000161a007981 */ /* 0x000964000c1e1100 */
.L_x_45:
[----:B------:R-:W-:Y:S05]  /*3800*/  BSYNC B1 ;  /* 0x0000000000017941 */ /* 0x000fea0003800000 */
.L_x_44:
[----:B-----5:R-:W-:Y:S01]  /*3810*/  LOP3.LUT R0, R0, 0xff, RZ, 0xc0, !PT ;  /* 0x000000ff00007812 */ /* 0x020fe200078ec0ff */
[----:B------:R-:W-:Y:S01]  /*3820*/  BSSY B1, `(.L_x_46) ;  /* 0x000000b000017945 */ /* 0x000fe20003800000 */
[----:B------:R-:W-:Y:S02]  /*3830*/  ISETP.LT.OR P2, PT, R28, 0x2, !P1 ;  /* 0x000000021c00780c */ /* 0x000fe40004f41670 */
[----:B------:R-:W-:-:S05]  /*3840*/  F2FP.F16.E5M2.UNPACK_B R0, R0 ;  /* 0x00000000ff00723e */ /* 0x000fca00020004ff */
[----:B------:R-:W-:-:S05]  /*3850*/  HADD2.F32 R0, -RZ, R0.H0_H0 ;  /* 0x20000000ff007230 */ /* 0x000fca0000004100 */
[----:B------:R-:W-:-:S04]  /*3860*/  FMUL R0, R0, R11 ;  /* 0x0000000b00007220 */ /* 0x000fc80000400000 */
[----:B------:R-:W-:-:S05]  /*3870*/  FFMA R0, R143, R10, R0 ;  /* 0x0000000a8f007223 */ /* 0x000fca0000000000 */
[----:B------:R-:W-:Y:S02]  /*3880*/  F2FP.SATFINITE.E5M2.F32.PACK_AB_MERGE_C R29, RZ, R0, RZ ;  /* 0x00000000ff1d723e */ /* 0x000fe400048060ff */
[----:B------:R-:W-:-:S03]  /*3890*/  PRMT R0, RZ, 0x7610, R0 ;  /* 0x00007610ff007816 */ /* 0x000fc60000000000 */
[----:B------:R0:W-:Y:S01]  /*38a0*/  @!P4 STG.E.U8 desc[UR22][R4.64], R29 ;  /* 0x0000001d0400c986 */ /* 0x0001e2000c101116 */
[----:B------:R-:W-:Y:S05]  /*38b0*/  @P2 BRA `(.L_x_47) ;  /* 0x0000000000042947 */ /* 0x000fea0003800000 */
[----:B------:R0:W5:Y:S02]  /*38c0*/  LDG.E.U8 R0, desc[UR22][R26.64+0x1] ;  /* 0x000001161a007981 */ /* 0x000164000c1e1100 */
.L_x_47:
[----:B------:R-:W-:Y:S05]  /*38d0*/  BSYNC B1 ;  /* 0x0000000000017941 */ /* 0x000fea0003800000 */
.L_x_46:
[----:B-----5:R-:W-:Y:S01]  /*38e0*/  LOP3.LUT R0, R0, 0xff, RZ, 0xc0, !PT ;  /* 0x000000ff00007812 */ /* 0x020fe200078ec0ff */
[----:B------:R-:W-:Y:S01]  /*38f0*/  BSSY B1, `(.L_x_48) ;  /* 0x000000b000017945 */ /* 0x000fe20003800000 */
[----:B------:R-:W-:Y:S02]  /*3900*/  ISETP.LT.OR P3, PT, R28, 0x9, !P0 ;  /* 0x000000091c00780c */ /* 0x000fe40004761670 */
[----:B------:R-:W-:-:S05]  /*3910*/  F2FP.F16.E5M2.UNPACK_B R0, R0 ;  /* 0x00000000ff00723e */ /* 0x000fca00020004ff */
[----:B------:R-:W-:-:S05]  /*3920*/  HADD2.F32 R0, -RZ, R0.H0_H0 ;  /* 0x20000000ff007230 */ /* 0x000fca0000004100 */
[----:B0-----:R-:W-:Y:S01]  /*3930*/  FMUL R29, R0, R11 ;  /* 0x0000000b001d7220 */ /* 0x001fe20000400000 */
[----:B------:R-:W-:-:S03]  /*3940*/  PRMT R0, RZ, 0x7610, R0 ;  /* 0x00007610ff007816 */ /* 0x000fc60000000000 */
[----:B------:R-:W-:-:S05]  /*3950*/  FFMA R29, R142, R10, R29 ;  /* 0x0000000a8e1d7223 */ /* 0x000fca000000001d */
[----:B------:R-:W-:-:S05]  /*3960*/  F2FP.SATFINITE.E5M2.F32.PACK_AB_MERGE_C R29, RZ, R29, RZ ;  /* 0x0000001dff1d723e */ /* 0x000fca00048060ff */
[----:B------:R0:W-:Y:S01]  /*3970*/  @!P2 STG.E.U8 desc[UR22][R4.64+0x1], R29 ;  /* 0x0000011d0400a986 */ /* 0x0001e2000c101116 */
[----:B------:R-:W-:Y:S05]  /*3980*/  @P3 BRA `(.L_x_49) ;  /* 0x0000000000043947 */ /* 0x000fea0003800000 */
[----:B------:R0:W5:Y:S02]  /*3990*/  LDG.E.U8 R0, desc[UR22][R24.64+0x8] ;  /* 0x0000081618007981 */ /* 0x000164000c1e1100 */
.L_x_49:
[----:B------:R-:W-:Y:S05]  /*39a0*/  BSYNC B1 ;  /* 0x0000000000017941 */ /* 0x000fea0003800000 */
.L_x_48:
[----:B-----5:R-:W-:Y:S01]  /*39b0*/  LOP3.LUT R0, R0, 0xff, RZ, 0xc0, !PT ;  /* 0x000000ff00007812 */ /* 0x020fe200078ec0ff */
[----:B------:R-:W-:Y:S01]  /*39c0*/  BSSY B1, `(.L_x_50) ;  /* 0x000000b000017945 */ /* 0x000fe20003800000 */
[----:B------:R-:W-:Y:S02]  /*39d0*/  ISETP.LT.OR P2, PT, R28, 0xa, !P0 ;  /* 0x0000000a1c00780c */ /* 0x000fe40004741670 */
[----:B------:R-:W-:-:S05]  /*39e0*/  F2FP.F16.E5M2.UNPACK_B R0, R0 ;  /* 0x00000000ff00723e */ /* 0x000fca00020004ff */
[----:B------:R-:W-:-:S05]  /*39f0*/  HADD2.F32 R0, -RZ, R0.H0_H0 ;  /* 0x20000000ff007230 */ /* 0x000fca0000004100 */
[----:B------:R-:W-:-:S04]  /*3a00*/  FMUL R0, R0, R11 ;  /* 0x0000000b00007220 */ /* 0x000fc80000400000 */
[----:B------:R-:W-:-:S05]  /*3a10*/  FFMA R0, R141, R10, R0 ;  /* 0x0000000a8d007223 */ /* 0x000fca0000000000 */
[----:B0-----:R-:W-:Y:S02]  /*3a20*/  F2FP.SATFINITE.E5M2.F32.PACK_AB_MERGE_C R29, RZ, R0, RZ ;  /* 0x00000000ff1d723e */ /* 0x001fe400048060ff */
[----:B------:R-:W-:-:S03]  /*3a30*/  PRMT R0, RZ, 0x7610, R0 ;  /* 0x00007610ff007816 */ /* 0x000fc60000000000 */
[----:B------:R0:W-:Y:S01]  /*3a40*/  @!P3 STG.E.U8 desc[UR22][R12.64+0x8], R29 ;  /* 0x0000081d0c00b986 */ /* 0x0001e2000c101116 */
[----:B------:R-:W-:Y:S05]  /*3a50*/  @P2 BRA `(.L_x_51) ;  /* 0x0000000000042947 */ /* 0x000fea0003800000 */
[----:B------:R0:W5:Y:S02]  /*3a60*/  LDG.E.U8 R0, desc[UR22][R24.64+0x9] ;  /* 0x0000091618007981 */ /* 0x000164000c1e1100 */
.L_x_51:
[----:B------:R-:W-:Y:S05]  /*3a70*/  BSYNC B1 ;  /* 0x0000000000017941 */ /* 0x000fea0003800000 */
.L_x_50:
        /* <DEDUP_REMOVED lines=12> */
.L_x_53:
[----:B------:R-:W-:Y:S05]  /*3b40*/  BSYNC B1 ;  /* 0x0000000000017941 */ /* 0x000fea0003800000 */
.L_x_52:
        /* <DEDUP_REMOVED lines=12> */
.L_x_55:
[----:B------:R-:W-:Y:S05]  /*3c10*/  BSYNC B1 ;  /* 0x0000000000017941 */ /* 0x000fea0003800000 */
.L_x_54:
        /* <DEDUP_REMOVED lines=12> */
.L_x_57:
[----:B------:R-:W-:Y:S05]  /*3ce0*/  BSYNC B1 ;  /* 0x0000000000017941 */ /* 0x000fea0003800000 */
.L_x_56:
        /* <DEDUP_REMOVED lines=12> */
.L_x_59:
[----:B------:R-:W-:Y:S05]  /*3db0*/  BSYNC B1 ;  /* 0x0000000000017941 */ /* 0x000fea0003800000 */
.L_x_58:
        /* <DEDUP_REMOVED lines=12> */
.L_x_61:
[----:B------:R-:W-:Y:S05]  /*3e80*/  BSYNC B1 ;  /* 0x0000000000017941 */ /* 0x000fea0003800000 */
.L_x_60:
        /* <DEDUP_REMOVED lines=12> */
.L_x_63:
[----:B------:R-:W-:Y:S05]  /*3f50*/  BSYNC B1 ;  /* 0x0000000000017941 */ /* 0x000fea0003800000 */
.L_x_62:
        /* <DEDUP_REMOVED lines=12> */
.L_x_65:
[----:B------:R-:W-:Y:S05]  /*4020*/  BSYNC B1 ;  /* 0x0000000000017941 */ /* 0x000fea0003800000 */
.L_x_64:
        /* <DEDUP_REMOVED lines=12> */
.L_x_67:
[----:B------:R-:W-:Y:S05]  /*40f0*/  BSYNC B1 ;  /* 0x0000000000017941 */ /* 0x000fea0003800000 */
.L_x_66:
        /* <DEDUP_REMOVED lines=12> */
.L_x_69:
[----:B------:R-:W-:Y:S05]  /*41c0*/  BSYNC B1 ;  /* 0x0000000000017941 */ /* 0x000fea0003800000 */
.L_x_68:
        /* <DEDUP_REMOVED lines=12> */
.L_x_71:
[----:B------:R-:W-:Y:S05]  /*4290*/  BSYNC B1 ;  /* 0x0000000000017941 */ /* 0x000fea0003800000 */
.L_x_70:
        /* <DEDUP_REMOVED lines=12> */
.L_x_73:
[----:B------:R-:W-:Y:S05]  /*4360*/  BSYNC B1 ;  /* 0x0000000000017941 */ /* 0x000fea0003800000 */
.L_x_72:
        /* <DEDUP_REMOVED lines=12> */
.L_x_75:
[----:B------:R-:W-:Y:S05]  /*4430*/  BSYNC B1 ;  /* 0x0000000000017941 */ /* 0x000fea0003800000 */
.L_x_74:
        /* <DEDUP_REMOVED lines=12> */
.L_x_77:
[----:B------:R-:W-:Y:S05]  /*4500*/  BSYNC B1 ;  /* 0x0000000000017941 */ /* 0x000fea0003800000 */
.L_x_76:
        /* <DEDUP_REMOVED lines=12> */
.L_x_79:
[----:B------:R-:W-:Y:S05]  /*45d0*/  BSYNC B1 ;  /* 0x0000000000017941 */ /* 0x000fea0003800000 */
.L_x_78:
        /* <DEDUP_REMOVED lines=12> */
.L_x_81:
[----:B------:R-:W-:Y:S05]  /*46a0*/  BSYNC B1 ;  /* 0x0000000000017941 */ /* 0x000fea0003800000 */
.L_x_80:
        /* <DEDUP_REMOVED lines=12> */
.L_x_83:
[----:B------:R-:W-:Y:S05]  /*4770*/  BSYNC B1 ;  /* 0x0000000000017941 */ /* 0x000fea0003800000 */
.L_x_82:
        /* <DEDUP_REMOVED lines=12> */
.L_x_85:
[----:B------:R-:W-:Y:S05]  /*4840*/  BSYNC B1 ;  /* 0x0000000000017941 */ /* 0x000fea0003800000 */
.L_x_84:
        /* <DEDUP_REMOVED lines=12> */
.L_x_87:
[----:B------:R-:W-:Y:S05]  /*4910*/  BSYNC B1 ;  /* 0x0000000000017941 */ /* 0x000fea0003800000 */
.L_x_86:
        /* <DEDUP_REMOVED lines=12> */
.L_x_89:
[----:B------:R-:W-:Y:S05]  /*49e0*/  BSYNC B1 ;  /* 0x0000000000017941 */ /* 0x000fea0003800000 */
.L_x_88:
        /* <DEDUP_REMOVED lines=12> */
.L_x_91:
[----:B------:R-:W-:Y:S05]  /*4ab0*/  BSYNC B1 ;  /* 0x0000000000017941 */ /* 0x000fea0003800000 */
.L_x_90:
        /* <DEDUP_REMOVED lines=12> */
.L_x_93:
[----:B------:R-:W-:Y:S05]  /*4b80*/  BSYNC B1 ;  /* 0x0000000000017941 */ /* 0x000fea0003800000 */
.L_x_92:
        /* <DEDUP_REMOVED lines=12> */
.L_x_95:
[----:B------:R-:W-:Y:S05]  /*4c50*/  BSYNC B1 ;  /* 0x0000000000017941 */ /* 0x000fea0003800000 */
.L_x_94:
        /* <DEDUP_REMOVED lines=12> */
.L_x_97:
[----:B------:R-:W-:Y:S05]  /*4d20*/  BSYNC B1 ;  /* 0x0000000000017941 */ /* 0x000fea0003800000 */
.L_x_96:
        /* <DEDUP_REMOVED lines=12> */
.L_x_99:
[----:B------:R-:W-:Y:S05]  /*4df0*/  BSYNC B1 ;  /* 0x0000000000017941 */ /* 0x000fea0003800000 */
.L_x_98:
        /* <DEDUP_REMOVED lines=12> */
.L_x_101:
[----:B------:R-:W-:Y:S05]  /*4ec0*/  BSYNC B1 ;  /* 0x0000000000017941 */ /* 0x000fea0003800000 */
.L_x_100:
        /* <DEDUP_REMOVED lines=12> */
.L_x_103:
[----:B------:R-:W-:Y:S05]  /*4f90*/  BSYNC B1 ;  /* 0x0000000000017941 */ /* 0x000fea0003800000 */
.L_x_102:
        /* <DEDUP_REMOVED lines=12> */
.L_x_105:
[----:B------:R-:W-:Y:S05]  /*5060*/  BSYNC B1 ;  /* 0x0000000000017941 */ /* 0x000fea0003800000 */
.L_x_104:
        /* <DEDUP_REMOVED lines=12> */
.L_x_107:
[----:B------:R-:W-:Y:S05]  /*5130*/  BSYNC B1 ;  /* 0x0000000000017941 */ /* 0x000fea0003800000 */
.L_x_106:
        /* <DEDUP_REMOVED lines=12> */
.L_x_109:
[----:B------:R-:W-:Y:S05]  /*5200*/  BSYNC B1 ;  /* 0x0000000000017941 */ /* 0x000fea0003800000 */
.L_x_108:
        /* <DEDUP_REMOVED lines=12> */
.L_x_111:
[----:B------:R-:W-:Y:S05]  /*52d0*/  BSYNC B1 ;  /* 0x0000000000017941 */ /* 0x000fea0003800000 */
.L_x_110:
        /* <DEDUP_REMOVED lines=12> */
.L_x_113:
[----:B------:R-:W-:Y:S05]  /*53a0*/  BSYNC B1 ;  /* 0x0000000000017941 */ /* 0x000fea0003800000 */
.L_x_112:
        /* <DEDUP_REMOVED lines=12> */
.L_x_115:
[----:B------:R-:W-:Y:S05]  /*5470*/  BSYNC B1 ;  /* 0x0000000000017941 */ /* 0x000fea0003800000 */
.L_x_114:
        /* <DEDUP_REMOVED lines=12> */
.L_x_117:
[----:B------:R-:W-:Y:S05]  /*5540*/  BSYNC B1 ;  /* 0x0000000000017941 */ /* 0x000fea0003800000 */
.L_x_116:
        /* <DEDUP_REMOVED lines=12> */
.L_x_119:
[----:B------:R-:W-:Y:S05]  /*5610*/  BSYNC B1 ;  /* 0x0000000000017941 */ /* 0x000fea0003800000 */
.L_x_118:
        /* <DEDUP_REMOVED lines=12> */
.L_x_121:
[----:B------:R-:W-:Y:S05]  /*56e0*/  BSYNC B1 ;  /* 0x0000000000017941 */ /* 0x000fea0003800000 */
.L_x_120:
        /* <DEDUP_REMOVED lines=12> */
.L_x_123:
[----:B------:R-:W-:Y:S05]  /*57b0*/  BSYNC B1 ;  /* 0x0000000000017941 */ /* 0x000fea0003800000 */
.L_x_122:
        /* <DEDUP_REMOVED lines=12> */
.L_x_125:
[----:B------:R-:W-:Y:S05]  /*5880*/  BSYNC B1 ;  /* 0x0000000000017941 */ /* 0x000fea0003800000 */
.L_x_124:
        /* <DEDUP_REMOVED lines=12> */
.L_x_127:
[----:B------:R-:W-:Y:S05]  /*5950*/  BSYNC B1 ;  /* 0x0000000000017941 */ /* 0x000fea0003800000 */
.L_x_126:
        /* <DEDUP_REMOVED lines=12> */
.L_x_129:
[----:B------:R-:W-:Y:S05]  /*5a20*/  BSYNC B1 ;  /* 0x0000000000017941 */ /* 0x000fea0003800000 */
.L_x_128:
        /* <DEDUP_REMOVED lines=12> */
.L_x_131:
[----:B------:R-:W-:Y:S05]  /*5af0*/  BSYNC B1 ;  /* 0x0000000000017941 */ /* 0x000fea0003800000 */
.L_x_130:
        /* <DEDUP_REMOVED lines=12> */
.L_x_133:
[----:B------:R-:W-:Y:S05]  /*5bc0*/  BSYNC B1 ;  /* 0x0000000000017941 */ /* 0x000fea0003800000 */
.L_x_132:
        /* <DEDUP_REMOVED lines=12> */
.L_x_135:
[----:B------:R-:W-:Y:S05]  /*5c90*/  BSYNC B1 ;  /* 0x0000000000017941 */ /* 0x000fea0003800000 */
.L_x_134:
        /* <DEDUP_REMOVED lines=12> */
.L_x_137:
[----:B------:R-:W-:Y:S05]  /*5d60*/  BSYNC B1 ;  /* 0x0000000000017941 */ /* 0x000fea0003800000 */
.L_x_136:
        /* <DEDUP_REMOVED lines=12> */
.L_x_139:
[----:B------:R-:W-:Y:S05]  /*5e30*/  BSYNC B1 ;  /* 0x0000000000017941 */ /* 0x000fea0003800000 */
.L_x_138:
        /* <DEDUP_REMOVED lines=12> */
.L_x_141:
[----:B------:R-:W-:Y:S05]  /*5f00*/  BSYNC B1 ;  /* 0x0000000000017941 */ /* 0x000fea0003800000 */
.L_x_140:
        /* <DEDUP_REMOVED lines=12> */
.L_x_143:
[----:B------:R-:W-:Y:S05]  /*5fd0*/  BSYNC B1 ;  /* 0x0000000000017941 */ /* 0x000fea0003800000 */
.L_x_142:
        /* <DEDUP_REMOVED lines=12> */
.L_x_145:
[----:B------:R-:W-:Y:S05]  /*60a0*/  BSYNC B1 ;  /* 0x0000000000017941 */ /* 0x000fea0003800000 */
.L_x_144:
        /* <DEDUP_REMOVED lines=12> */
.L_x_147:
[----:B------:R-:W-:Y:S05]  /*6170*/  BSYNC B1 ;  /* 0x0000000000017941 */ /* 0x000fea0003800000 */
.L_x_146:
        /* <DEDUP_REMOVED lines=12> */
.L_x_149:
[----:B------:R-:W-:Y:S05]  /*6240*/  BSYNC B1 ;  /* 0x0000000000017941 */ /* 0x000fea0003800000 */
.L_x_148:
        /* <DEDUP_REMOVED lines=12> */
.L_x_151:
[----:B------:R-:W-:Y:S05]  /*6310*/  BSYNC B1 ;  /* 0x0000000000017941 */ /* 0x000fea0003800000 */
.L_x_150:
        /* <DEDUP_REMOVED lines=12> */
.L_x_153:
[----:B------:R-:W-:Y:S05]  /*63e0*/  BSYNC B1 ;  /* 0x0000000000017941 */ /* 0x000fea0003800000 */
.L_x_152:
        /* <DEDUP_REMOVED lines=12> */
.L_x_155:
[----:B------:R-:W-:Y:S05]  /*64b0*/  BSYNC B1 ;  /* 0x0000000000017941 */ /* 0x000fea0003800000 */
.L_x_154:
        /* <DEDUP_REMOVED lines=12> */
.L_x_157:
[----:B------:R-:W-:Y:S05]  /*6580*/  BSYNC B1 ;  /* 0x0000000000017941 */ /* 0x000fea0003800000 */
.L_x_156:
        /* <DEDUP_REMOVED lines=12> */
.L_x_159:
[----:B------:R-:W-:Y:S05]  /*6650*/  BSYNC B1 ;  /* 0x0000000000017941 */ /* 0x000fea0003800000 */
.L_x_158:
        /* <DEDUP_REMOVED lines=12> */
.L_x_161:
[----:B------:R-:W-:Y:S05]  /*6720*/  BSYNC B1 ;  /* 0x0000000000017941 */ /* 0x000fea0003800000 */
.L_x_160:
        /* <DEDUP_REMOVED lines=12> */
.L_x_163:
[----:B------:R-:W-:Y:S05]  /*67f0*/  BSYNC B1 ;  /* 0x0000000000017941 */ /* 0x000fea0003800000 */
.L_x_162:
        /* <DEDUP_REMOVED lines=12> */
.L_x_165:
[----:B------:R-:W-:Y:S05]  /*68c0*/  BSYNC B1 ;  /* 0x0000000000017941 */ /* 0x000fea0003800000 */
.L_x_164:
[----:B-----5:R-:W-:Y:S01]  /*68d0*/  LOP3.LUT R0, R0, 0xff, RZ, 0xc0, !PT ;  /* 0x000000ff00007812 */ /* 0x020fe200078ec0ff */
[----:B------:R-:W-:Y:S01]  /*68e0*/  BSSY B1, `(.L_x_166) ;  /* 0x000000b000017945 */ /* 0x000fe20003800000 */
[----:B------:R-:W-:Y:S02]  /*68f0*/  ISETP.LT.OR P1, PT, R28, 0x7a, !P1 ;  /* 0x0000007a1c00780c */ /* 0x000fe40004f21670 */
[----:B------:R-:W-:-:S05]  /*6900*/  F2FP.F16.E5M2.UNPACK_B R0, R0 ;  /* 0x00000000ff00723e */ /* 0x000fca00020004ff */
[----:B------:R-:W-:-:S05]  /*6910*/  HADD2.F32 R0, -RZ, R0.H0_H0 ;  /* 0x20000000ff007230 */ /* 0x000fca0000004100 */
[----:B------:R-:W-:-:S04]  /*6920*/  FMUL R0, R0, R11 ;  /* 0x0000000b00007220 */ /* 0x000fc80000400000 */
[----:B------:R-:W-:-:S05]  /*6930*/  FFMA R0, R21, R10, R0 ;  /* 0x0000000a15007223 */ /* 0x000fca0000000000 */
[----:B0-2---:R-:W-:Y:S02]  /*6940*/  F2FP.SATFINITE.E5M2.F32.PACK_AB_MERGE_C R13, RZ, R0, RZ ;  /* 0x00000000ff0d723e */ /* 0x005fe400048060ff */
[----:B------:R-:W-:-:S03]  /*6950*/  PRMT R0, RZ, 0x7610, R0 ;  /* 0x00007610ff007816 */ /* 0x000fc60000000000 */
[----:B------:R0:W-:Y:S01]  /*6960*/  @!P2 STG.E.U8 desc[UR22][R4.64+0x78], R13 ;  /* 0x0000780d0400a986 */ /* 0x0001e2000c101116 */
[----:B------:R-:W-:Y:S05]  /*6970*/  @P1 BRA `(.L_x_167) ;  /* 0x0000000000041947 */ /* 0x000fea0003800000 */
[----:B------:R2:W5:Y:S02]  /*6980*/  LDG.E.U8 R0, desc[UR22][R26.64+0x79] ;  /* 0x000079161a007981 */ /* 0x000564000c1e1100 */
.L_x_167:
[----:B------:R-:W-:Y:S05]  /*6990*/  BSYNC B1 ;  /* 0x0000000000017941 */ /* 0x000fea0003800000 */
.L_x_166:
[----:B------:R-:W-:Y:S05]  /*69a0*/  @P1 BRA `(.L_x_168) ;  /* 0x0000001000281947 */ /* 0x000fea0003800000 */
[----:B-----5:R-:W-:-:S04]  /*69b0*/  LOP3.LUT R0, R0, 0xff, RZ, 0xc0, !PT ;  /* 0x000000ff00007812 */ /* 0x020fc800078ec0ff */
[----:B------:R-:W-:-:S05]  /*69c0*/  F2FP.F16.E5M2.UNPACK_B R0, R0 ;  /* 0x00000000ff00723e */ /* 0x000fca00020004ff */
[----:B------:R-:W-:-:S05]  /*69d0*/  HADD2.F32 R0, -RZ, R0.H0_H0 ;  /* 0x20000000ff007230 */ /* 0x000fca0000004100 */
[----:B0-----:R-:W-:-:S04]  /*69e0*/  FMUL R13, R0, R11 ;  /* 0x0000000b000d7220 */ /* 0x001fc80000400000 */
[----:B------:R-:W-:-:S05]  /*69f0*/  FFMA R13, R20, R10, R13 ;  /* 0x0000000a140d7223 */ /* 0x000fca000000000d */
[----:B------:R-:W-:-:S05]  /*6a00*/  F2FP.SATFINITE.E5M2.F32.PACK_AB_MERGE_C R13, RZ, R13, RZ ;  /* 0x0000000dff0d723e */ /* 0x000fca00048060ff */
[----:B------:R0:W-:Y:S01]  /*6a10*/  STG.E.U8 desc[UR22][R4.64+0x79], R13 ;  /* 0x0000790d04007986 */ /* 0x0001e2000c101116 */
[----:B------:R-:W-:Y:S05]  /*6a20*/  BRA `(.L_x_168) ;  /* 0x0000001000087947 */ /* 0x000fea0003800000 */
.L_x_39:
[C---:B------:R-:W-:Y:S01]  /*6a30*/  ISETP.GE.AND P1, PT, R32.reuse, 0x1, PT ;  /* 0x000000012000780c */ /* 0x040fe20003f26270 */
[-C--:B--2---:R-:W-:Y:S01]  /*6a40*/  FMUL R145, R145, R10.reuse ;  /* 0x0000000a91917220 */ /* 0x084fe20000400000 */
[----:B------:R-:W-:Y:S01]  /*6a50*/  ISETP.GE.AND P0, PT, R32, 0x9, PT ;  /* 0x000000092000780c */ /* 0x000fe20003f06270 */
[-C--:B------:R-:W-:Y:S01]  /*6a60*/  FMUL R144, R144, R10.reuse ;  /* 0x0000000a90907220 */ /* 0x080fe20000400000 */
[C---:B------:R-:W-:Y:S01]  /*6a70*/  ISETP.LT.OR P2, PT, R28.reuse, 0x1, !P1 ;  /* 0x000000011c00780c */ /* 0x040fe20004f41670 */
[-C--:B------:R-:W-:Y:S01]  /*6a80*/  FMUL R143, R143, R10.reuse ;  /* 0x0000000a8f8f7220 */ /* 0x080fe20000400000 */
[----:B------:R-:W-:Y:S01]  /*6a90*/  ISETP.LT.OR P3, PT, R28, 0x2, !P1 ;  /* 0x000000021c00780c */ /* 0x000fe20004f61670 */
[-C--:B------:R-:W-:Y:S01]  /*6aa0*/  FMUL R142, R142, R10.reuse ;  /* 0x0000000a8e8e7220 */ /* 0x080fe20000400000 */
[----:B------:R-:W-:Y:S01]  /*6ab0*/  ISETP.LT.OR P4, PT, R28, 0x1, !P0 ;  /* 0x000000011c00780c */ /* 0x000fe20004781670 */
[-C--:B------:R-:W-:Y:S01]  /*6ac0*/  FMUL R141, R141, R10.reuse ;  /* 0x0000000a8d8d7220 */ /* 0x080fe20000400000 */
[----:B------:R-:W-:Y:S01]  /*6ad0*/  F2FP.SATFINITE.E5M2.F32.PACK_AB_MERGE_C R145, RZ, R145, RZ ;  /* 0x00000091ff91723e */ /* 0x000fe200048060ff */
[----:B------:R-:W-:Y:S01]  /*6ae0*/  FMUL R140, R140, R10 ;  /* 0x0000000a8c8c7220 */ /* 0x000fe20000400000 */
[----:B------:R-:W-:Y:S01]  /*6af0*/  F2FP.SATFINITE.E5M2.F32.PACK_AB_MERGE_C R25, RZ, R144, RZ ;  /* 0x00000090ff19723e */ /* 0x000fe200048060ff */
[-C--:B------:R-:W-:Y:S01]  /*6b00*/  FMUL R139, R139, R10.reuse ;  /* 0x0000000a8b8b7220 */ /* 0x080fe20000400000 */
[----:B------:R-:W-:Y:S01]  /*6b10*/  F2FP.SATFINITE.E5M2.F32.PACK_AB_MERGE_C R143, RZ, R143, RZ ;  /* 0x0000008fff8f723e */ /* 0x000fe200048060ff */
[-C--:B------:R-:W-:Y:S01]  /*6b20*/  FMUL R138, R138, R10.reuse ;  /* 0x0000000a8a8a7220 */ /* 0x080fe20000400000 */
[C---:B------:R-:W-:Y:S01]  /*6b30*/  ISETP.LT.OR P5, PT, R28.reuse, 0x9, !P0 ;  /* 0x000000091c00780c */ /* 0x040fe200047a1670 */
[----:B------:R-:W-:Y:S01]  /*6b40*/  @!P2 STG.E.U8 desc[UR22][R12.64], R145 ;  /* 0x000000910c00a986 */ /* 0x000fe2000c101116 */
[C---:B------:R-:W-:Y:S01]  /*6b50*/  ISETP.LT.OR P2, PT, R28.reuse, 0x2, !P0 ;  /* 0x000000021c00780c */ /* 0x040fe20004741670 */
[-C--:B------:R-:W-:Y:S01]  /*6b60*/  FMUL R137, R137, R10.reuse ;  /* 0x0000000a89897220 */ /* 0x080fe20000400000 */
[C---:B------:R-:W-:Y:S01]  /*6b70*/  ISETP.LT.OR P6, PT, R28.reuse, 0xa, !P0 ;  /* 0x0000000a1c00780c */ /* 0x040fe200047c1670 */
[----:B------:R1:W-:Y:S01]  /*6b80*/  @!P3 STG.E.U8 desc[UR22][R12.64+0x1], R25 ;  /* 0x000001190c00b986 */ /* 0x0003e2000c101116 */
[----:B------:R-:W-:Y:S01]  /*6b90*/  ISETP.LT.OR P3, PT, R28, 0x9, !P1 ;  /* 0x000000091c00780c */ /* 0x000fe20004f61670 */
[-C--:B------:R-:W-:Y:S01]  /*6ba0*/  FMUL R136, R136, R10.reuse ;  /* 0x0000000a88887220 */ /* 0x080fe20000400000 */
[----:B------:R-:W-:Y:S01]  /*6bb0*/  F2FP.SATFINITE.E5M2.F32.PACK_AB_MERGE_C R141, RZ, R141, RZ ;  /* 0x0000008dff8d723e */ /* 0x000fe200048060ff */
[----:B------:R-:W-:Y:S01]  /*6bc0*/  @!P4 STG.E.U8 desc[UR22][R4.64], R143 ;  /* 0x0000008f0400c986 */ /* 0x000fe2000c101116 */
[----:B------:R-:W-:Y:S01]  /*6bd0*/  ISETP.LT.OR P4, PT, R28, 0xa, !P1 ;  /* 0x0000000a1c00780c */ /* 0x000fe20004f81670 */
[----:B------:R-:W-:Y:S01]  /*6be0*/  FMUL R135, R135, R10 ;  /* 0x0000000a87877220 */ /* 0x000fe20000400000 */
[----:B------:R-:W-:Y:S01]  /*6bf0*/  F2FP.SATFINITE.E5M2.F32.PACK_AB_MERGE_C R27, RZ, R140, RZ ;  /* 0x0000008cff1b723e */ /* 0x000fe200048060ff */
[-C--:B------:R-:W-:Y:S01]  /*6c00*/  FMUL R134, R134, R10.reuse ;  /* 0x0000000a86867220 */ /* 0x080fe20000400000 */
[----:B------:R-:W-:Y:S01]  /*6c10*/  F2FP.SATFINITE.E5M2.F32.PACK_AB_MERGE_C R139, RZ, R139, RZ ;  /* 0x0000008bff8b723e */ /* 0x000fe200048060ff */
[----:B------:R-:W-:Y:S01]  /*6c20*/  FMUL R133, R133, R10 ;  /* 0x0000000a85857220 */ /* 0x000fe20000400000 */
[----:B------:R-:W-:Y:S01]  /*6c30*/  F2FP.SATFINITE.E5M2.F32.PACK_AB_MERGE_C R29, RZ, R138, RZ ;  /* 0x0000008aff1d723e */ /* 0x000fe200048060ff */
[----:B------:R-:W-:Y:S01]  /*6c40*/  FMUL R132, R132, R10 ;  /* 0x0000000a84847220 */ /* 0x000fe20000400000 */
[----:B-1----:R-:W-:Y:S01]  /*6c50*/  F2FP.SATFINITE.E5M2.F32.PACK_AB_MERGE_C R25, RZ, R142, RZ ;  /* 0x0000008eff19723e */ /* 0x002fe200048060ff */
[-C--:B------:R-:W-:Y:S01]  /*6c60*/  FMUL R131, R131, R10.reuse ;  /* 0x0000000a83837220 */ /* 0x080fe20000400000 */
[----:B------:R-:W-:Y:S01]  /*6c70*/  F2FP.SATFINITE.E5M2.F32.PACK_AB_MERGE_C R137, RZ, R137, RZ ;  /* 0x00000089ff89723e */ /* 0x000fe200048060ff */
[-C--:B------:R-:W-:Y:S01]  /*6c80*/  FMUL R130, R130, R10.reuse ;  /* 0x0000000a82827220 */ /* 0x080fe20000400000 */
[----:B------:R-:W-:Y:S01]  /*6c90*/  F2FP.SATFINITE.E5M2.F32.PACK_AB_MERGE_C R135, RZ, R135, RZ ;  /* 0x00000087ff87723e */ /* 0x000fe200048060ff */
[----:B------:R1:W-:Y:S01]  /*6ca0*/  @!P2 STG.E.U8 desc[UR22][R4.64+0x1], R25 ;  /* 0x000001190400a986 */ /* 0x0003e2000c101116 */
[C---:B------:R-:W-:Y:S01]  /*6cb0*/  ISETP.LT.OR P2, PT, R28.reuse, 0x19, !P1 ;  /* 0x000000191c00780c */ /* 0x040fe20004f41670 */
[-C--:B------:R-:W-:Y:S01]  /*6cc0*/  FMUL R129, R129, R10.reuse ;  /* 0x0000000a81817220 */ /* 0x080fe20000400000 */
[----:B------:R-:W-:Y:S01]  /*6cd0*/  F2FP.SATFINITE.E5M2.F32.PACK_AB_MERGE_C R133, RZ, R133, RZ ;  /* 0x00000085ff85723e */ /* 0x000fe200048060ff */
[----:B------:R-:W-:Y:S01]  /*6ce0*/  @!P3 STG.E.U8 desc[UR22][R12.64+0x8], R141 ;  /* 0x0000088d0c00b986 */ /* 0x000fe2000c101116 */
[----:B------:R-:W-:Y:S01]  /*6cf0*/  ISETP.LT.OR P3, PT, R28, 0x11, !P1 ;  /* 0x000000111c00780c */ /* 0x000fe20004f61670 */
        /* <DEDUP_REMOVED lines=8> */
[----:B------:R-:W-:Y:S01]  /*6d80*/  FMUL R126, R126, R10 ;  /* 0x0000000a7e7e7220 */ /* 0x000fe20000400000 */
[----:B-1----:R-:W-:Y:S01]  /*6d90*/  F2FP.SATFINITE.E5M2.F32.PACK_AB_MERGE_C R25, RZ, R136, RZ ;  /* 0x00000088ff19723e */ /* 0x002fe200048060ff */
[----:B------:R1:W-:Y:S01]  /*6da0*/  @!P6 STG.E.U8 desc[UR22][R4.64+0x9], R29 ;  /* 0x0000091d0400e986 */ /* 0x0003e2000c101116 */
[----:B------:R-:W-:Y:S01]  /*6db0*/  ISETP.LT.OR P6, PT, R28, 0x12, !P0 ;  /* 0x000000121c00780c */ /* 0x000fe200047c1670 */
[-C--:B------:R-:W-:Y:S01]  /*6dc0*/  FMUL R125, R125, R10.reuse ;  /* 0x0000000a7d7d7220 */ /* 0x080fe20000400000 */
[----:B------:R-:W-:Y:S01]  /*6dd0*/  FMUL R124, R124, R10 ;  /* 0x0000000a7c7c7220 */ /* 0x000fe20000400000 */
[----:B--2---:R-:W-:Y:S01]  /*6de0*/  F2FP.SATFINITE.E5M2.F32.PACK_AB_MERGE_C R27, RZ, R134, RZ ;  /* 0x00000086ff1b723e */ /* 0x004fe200048060ff */
[----:B------:R-:W-:Y:S01]  /*6df0*/  @!P3 STG.E.U8 desc[UR22][R12.64+0x10], R137 ;  /* 0x000010890c00b986 */ /* 0x000fe2000c101116 */
[C---:B------:R-:W-:Y:S01]  /*6e00*/  ISETP.LT.OR P3, PT, R28.reuse, 0x1a, !P1 ;  /* 0x0000001a1c00780c */ /* 0x040fe20004f61670 */
[-C--:B------:R-:W-:Y:S01]  /*6e10*/  FMUL R123, R123, R10.reuse ;  /* 0x0000000a7b7b7220 */ /* 0x080fe20000400000 */
[----:B------:R-:W-:Y:S01]  /*6e20*/  F2FP.SATFINITE.E5M2.F32.PACK_AB_MERGE_C R127, RZ, R127, RZ ;  /* 0x0000007fff7f723e */ /* 0x000fe200048060ff */
[----:B------:R2:W-:Y:S01]  /*6e30*/  @!P4 STG.E.U8 desc[UR22][R12.64+0x11], R25 ;  /* 0x000011190c00c986 */ /* 0x0005e2000c101116 */
[----:B------:R-:W-:Y:S01]  /*6e40*/  ISETP.LT.OR P4, PT, R28, 0x1a, !P0 ;  /* 0x0000001a1c00780c */ /* 0x000fe20004781670 */
[----:B------:R-:W-:Y:S01]  /*6e50*/  FMUL R122, R122, R10 ;  /* 0x0000000a7a7a7220 */ /* 0x000fe20000400000 */
[----:B-1----:R-:W-:Y:S01]  /*6e60*/  F2FP.SATFINITE.E5M2.F32.PACK_AB_MERGE_C R29, RZ, R128, RZ ;  /* 0x00000080ff1d723e */ /* 0x002fe200048060ff */
[----:B------:R-:W-:Y:S01]  /*6e70*/  @!P5 STG.E.U8 desc[UR22][R4.64+0x10], R135 ;  /* 0x000010870400d986 */ /* 0x000fe2000c101116 */
[C---:B------:R-:W-:Y:S01]  /*6e80*/  ISETP.LT.OR P5, PT, R28.reuse, 0x21, !P1 ;  /* 0x000000211c00780c */ /* 0x040fe20004fa1670 */
[-C--:B------:R-:W-:Y:S01]  /*6e90*/  FMUL R121, R121, R10.reuse ;  /* 0x0000000a79797220 */ /* 0x080fe20000400000 */
[----:B------:R-:W-:Y:S01]  /*6ea0*/  F2FP.SATFINITE.E5M2.F32.PACK_AB_MERGE_C R125, RZ, R125, RZ ;  /* 0x0000007dff7d723e */ /* 0x000fe200048060ff */
[----:B------:R1:W-:Y:S01]  /*6eb0*/  @!P6 STG.E.U8 desc[UR22][R4.64+0x11], R27 ;  /* 0x0000111b0400e986 */ /* 0x0003e2000c101116 */
[----:B------:R-:W-:Y:S01]  /*6ec0*/  ISETP.LT.OR P6, PT, R28, 0x22, !P1 ;  /* 0x000000221c00780c */ /* 0x000fe20004fc1670 */
[-C--:B------:R-:W-:Y:S01]  /*6ed0*/  FMUL R120, R120, R10.reuse ;  /* 0x0000000a78787220 */ /* 0x080fe20000400000 */
[----:B------:R-:W-:Y:S01]  /*6ee0*/  F2FP.SATFINITE.E5M2.F32.PACK_AB_MERGE_C R123, RZ, R123, RZ ;  /* 0x0000007bff7b723e */ /* 0x000fe200048060ff */
[----:B------:R-:W-:Y:S01]  /*6ef0*/  @!P2 STG.E.U8 desc[UR22][R12.64+0x18], R133 ;  /* 0x000018850c00a986 */ /* 0x000fe2000c101116 */
[----:B------:R-:W-:Y:S01]  /*6f00*/  ISETP.LT.OR P2, PT, R28, 0x19, !P0 ;  /* 0x000000191c00780c */ /* 0x000fe20004741670 */
[----:B------:R-:W-:Y:S01]  /*6f10*/  FMUL R119, R119, R10 ;  /* 0x0000000a77777220 */ /* 0x000fe20000400000 */
[----:B--2---:R-:W-:Y:S01]  /*6f20*/  F2FP.SATFINITE.E5M2.F32.PACK_AB_MERGE_C R25, RZ, R132, RZ ;  /* 0x00000084ff19723e */ /* 0x004fe200048060ff */
[-C--:B------:R-:W-:Y:S01]  /*6f30*/  FMUL R118, R118, R10.reuse ;  /* 0x0000000a76767220 */ /* 0x080fe20000400000 */
[----:B------:R-:W-:Y:S01]  /*6f40*/  F2FP.SATFINITE.E5M2.F32.PACK_AB_MERGE_C R121, RZ, R121, RZ ;  /* 0x00000079ff79723e */ /* 0x000fe200048060ff */
[----:B------:R-:W-:Y:S01]  /*6f50*/  FMUL R117, R117, R10 ;  /* 0x0000000a75757220 */ /* 0x000fe20000400000 */
[----:B------:R-:W-:Y:S01]  /*6f60*/  F2FP.SATFINITE.E5M2.F32.PACK_AB_MERGE_C R119, RZ, R119, RZ ;  /* 0x00000077ff77723e */ /* 0x000fe200048060ff */
[----:B------:R2:W-:Y:S01]  /*6f70*/  @!P3 STG.E.U8 desc[UR22][R12.64+0x19], R25 ;  /* 0x000019190c00b986 */ /* 0x0005e2000c101116 */
[----:B-1----:R-:W-:Y:S01]  /*6f80*/  F2FP.SATFINITE.E5M2.F32.PACK_AB_MERGE_C R27, RZ, R130, RZ ;  /* 0x00000082ff1b723e */ /* 0x002fe200048060ff */
[-C--:B------:R-:W-:Y:S01]  /*6f90*/  FMUL R116, R116, R10.reuse ;  /* 0x0000000a74747220 */ /* 0x080fe20000400000 */
[----:B------:R-:W-:Y:S01]  /*6fa0*/  ISETP.LT.OR P3, PT, R28, 0x21, !P0 ;  /* 0x000000211c00780c */ /* 0x000fe20004761670 */
[-C--:B------:R-:W-:Y:S01]  /*6fb0*/  FMUL R115, R115, R10.reuse ;  /* 0x0000000a73737220 */ /* 0x080fe20000400000 */
[-C--:B------:R-:W-:Y:S01]  /*6fc0*/  FMUL R114, R114, R10.reuse ;  /* 0x0000000a72727220 */ /* 0x080fe20000400000 */
[----:B------:R-:W-:Y:S01]  /*6fd0*/  @!P2 STG.E.U8 desc[UR22][R4.64+0x18], R131 ;  /* 0x000018830400a986 */ /* 0x000fe2000c101116 */
[C---:B------:R-:W-:Y:S01]  /*6fe0*/  ISETP.LT.OR P2, PT, R28.reuse, 0x29, !P0 ;  /* 0x000000291c00780c */ /* 0x040fe20004741670 */
[-C--:B------:R-:W-:Y:S01]  /*6ff0*/  FMUL R113, R113, R10.reuse ;  /* 0x0000000a71717220 */ /* 0x080fe20000400000 */
[----:B------:R-:W-:Y:S01]  /*7000*/  F2FP.SATFINITE.E5M2.F32.PACK_AB_MERGE_C R117, RZ, R117, RZ ;  /* 0x00000075ff75723e */ /* 0x000fe200048060ff */
[----:B------:R1:W-:Y:S01]  /*7010*/  @!P4 STG.E.U8 desc[UR22][R4.64+0x19], R27 ;  /* 0x0000191b0400c986 */ /* 0x0003e2000c101116 */
[----:B------:R-:W-:Y:S01]  /*7020*/  ISETP.LT.OR P4, PT, R28, 0x22, !P0 ;  /* 0x000000221c00780c */ /* 0x000fe20004781670 */
        /* <DEDUP_REMOVED lines=9> */
[----:B------:R-:W-:Y:S01]  /*70c0*/  F2FP.SATFINITE.E5M2.F32.PACK_AB_MERGE_C R113, RZ, R113, RZ ;  /* 0x00000071ff71723e */ /* 0x000fe200048060ff */
[----:B------:R-:W-:Y:S01]  /*70d0*/  @!P3 STG.E.U8 desc[UR22][R4.64+0x20], R127 ;  /* 0x0000207f0400b986 */ /* 0x000fe2000c101116 */
[----:B-1----:R-:W-:Y:S01]  /*70e0*/  F2FP.SATFINITE.E5M2.F32.PACK_AB_MERGE_C R27, RZ, R124, RZ ;  /* 0x0000007cff1b723e */ /* 0x002fe200048060ff */
[-C--:B------:R-:W-:Y:S01]  /*70f0*/  FMUL R109, R109, R10.reuse ;  /* 0x0000000a6d6d7220 */ /* 0x080fe20000400000 */
[C---:B------:R-:W-:Y:S01]  /*7100*/  ISETP.LT.OR P3, PT, R28.reuse, 0x2a, !P0 ;  /* 0x0000002a1c00780c */ /* 0x040fe20004761670 */
[----:B------:R1:W-:Y:S01]  /*7110*/  @!P4 STG.E.U8 desc[UR22][R4.64+0x21], R25 ;  /* 0x000021190400c986 */ /* 0x0003e2000c101116 */
[----:B------:R-:W-:Y:S01]  /*7120*/  ISETP.LT.OR P4, PT, R28, 0x32, !P1 ;  /* 0x000000321c00780c */ /* 0x000fe20004f81670 */
[-C--:B------:R-:W-:Y:S01]  /*7130*/  FMUL R108, R108, R10.reuse ;  /* 0x0000000a6c6c7220 */ /* 0x080fe20000400000 */
[----:B------:R-:W-:Y:S01]  /*7140*/  F2FP.SATFINITE.E5M2.F32.PACK_AB_MERGE_C R111, RZ, R111, RZ ;  /* 0x0000006fff6f723e */ /* 0x000fe200048060ff */
[----:B------:R-:W-:Y:S01]  /*7150*/  @!P5 STG.E.U8 desc[UR22][R12.64+0x28], R125 ;  /* 0x0000287d0c00d986 */ /* 0x000fe2000c101116 */
[C---:B------:R-:W-:Y:S01]  /*7160*/  ISETP.LT.OR P5, PT, R28.reuse, 0x31, !P0 ;  /* 0x000000311c00780c */ /* 0x040fe200047a1670 */
[----:B------:R-:W-:Y:S01]  /*7170*/  FMUL R107, R107, R10 ;  /* 0x0000000a6b6b7220 */ /* 0x000fe20000400000 */
[----:B--2---:R-:W-:Y:S01]  /*7180*/  F2FP.SATFINITE.E5M2.F32.PACK_AB_MERGE_C R29, RZ, R118, RZ ;  /* 0x00000076ff1d723e */ /* 0x004fe200048060ff */
[----:B------:R2:W-:Y:S01]  /*7190*/  @!P6 STG.E.U8 desc[UR22][R12.64+0x29], R27 ;  /* 0x0000291b0c00e986 */ /* 0x0005e2000c101116 */
[----:B------:R-:W-:Y:S01]  /*71a0*/  ISETP.LT.OR P6, PT, R28, 0x32, !P0 ;  /* 0x000000321c00780c */ /* 0x000fe200047c1670 */
[-C--:B------:R-:W-:Y:S01]  /*71b0*/  FMUL R106, R106, R10.reuse ;  /* 0x0000000a6a6a7220 */ /* 0x080fe20000400000 */
[----:B------:R-:W-:Y:S01]  /*71c0*/  F2FP.SATFINITE.E5M2.F32.PACK_AB_MERGE_C R109, RZ, R109, RZ ;  /* 0x0000006dff6d723e */ /* 0x000fe200048060ff */
[----:B------:R-:W-:Y:S01]  /*71d0*/  @!P2 STG.E.U8 desc[UR22][R4.64+0x28], R123 ;  /* 0x0000287b0400a986 */ /* 0x000fe2000c101116 */
[----:B------:R-:W-:Y:S01]  /*71e0*/  ISETP.LT.OR P2, PT, R28, 0x31, !P1 ;  /* 0x000000311c00780c */ /* 0x000fe20004f41670 */
[----:B------:R-:W-:Y:S01]  /*71f0*/  FMUL R105, R105, R10 ;  /* 0x0000000a69697220 */ /* 0x000fe20000400000 */
[----:B-1----:R-:W-:Y:S01]  /*7200*/  F2FP.SATFINITE.E5M2.F32.PACK_AB_MERGE_C R25, RZ, R122, RZ ;  /* 0x0000007aff19723e */ /* 0x002fe200048060ff */
[-C--:B------:R-:W-:Y:S01]  /*7210*/  FMUL R104, R104, R10.reuse ;  /* 0x0000000a68687220 */ /* 0x080fe20000400000 */
[-C--:B------:R-:W-:Y:S01]  /*7220*/  FMUL R103, R103, R10.reuse ;  /* 0x0000000a67677220 */ /* 0x080fe20000400000 */
[----:B------:R-:W-:Y:S01]  /*7230*/  F2FP.SATFINITE.E5M2.F32.PACK_AB_MERGE_C R107, RZ, R107, RZ ;  /* 0x0000006bff6b723e */ /* 0x000fe200048060ff */
[----:B------:R-:W-:Y:S01]  /*7240*/  FMUL R102, R102, R10 ;  /* 0x0000000a66667220 */ /* 0x000fe20000400000 */
[----:B--2---:R-:W-:Y:S01]  /*7250*/  F2FP.SATFINITE.E5M2.F32.PACK_AB_MERGE_C R27, RZ, R120, RZ ;  /* 0x00000078ff1b723e */ /* 0x004fe200048060ff */
[----:B------:R1:W-:Y:S01]  /*7260*/  @!P3 STG.E.U8 desc[UR22][R4.64+0x29], R25 ;  /* 0x000029190400b986 */ /* 0x0003e2000c101116 */
        /* <DEDUP_REMOVED lines=9> */
[-C--:B------:R-:W-:Y:S01]  /*7300*/  FMUL R95, R95, R10.reuse ;  /* 0x0000000a5f5f7220 */ /* 0x080fe20000400000 */
[-C--:B------:R-:W-:Y:S01]  /*7310*/  FMUL R98, R98, R10.reuse ;  /* 0x0000000a62627220 */ /* 0x080fe20000400000 */
[----:B------:R-:W-:Y:S01]  /*7320*/  @!P5 STG.E.U8 desc[UR22][R4.64+0x30], R119 ;  /* 0x000030770400d986 */ /* 0x000fe2000c101116 */
[C---:B------:R-:W-:Y:S01]  /*7330*/  ISETP.LT.OR P5, PT, R28.reuse, 0x39, !P0 ;  /* 0x000000391c00780c */ /* 0x040fe200047a1670 */
[----:B------:R-:W-:Y:S01]  /*7340*/  FMUL R99, R99, R10 ;  /* 0x0000000a63637220 */ /* 0x000fe20000400000 */
[----:B-1----:R-:W-:Y:S01]  /*7350*/  F2FP.SATFINITE.E5M2.F32.PACK_AB_MERGE_C R25, RZ, R116, RZ ;  /* 0x00000074ff19723e */ /* 0x002fe200048060ff */
        /* <DEDUP_REMOVED lines=13> */
[C---:B------:R-:W-:Y:S01]  /*7430*/  ISETP.LT.OR P5, PT, R28.reuse, 0x49, !P1 ;  /* 0x000000491c00780c */ /* 0x040fe20004fa1670 */
[----:B------:R-:W-:Y:S01]  /*7440*/  FMUL R89, R89, R10 ;  /* 0x0000000a59597220 */ /* 0x000fe20000400000 */
[----:B-1----:R-:W-:Y:S01]  /*7450*/  F2FP.SATFINITE.E5M2.F32.PACK_AB_MERGE_C R29, RZ, R108, RZ ;  /* 0x0000006cff1d723e */ /* 0x002fe200048060ff */
        /* <DEDUP_REMOVED lines=24> */
[----:B------:R-:W-:Y:S01]  /*75e0*/  FMUL R19, R19, R10 ;  /* 0x0000000a13137220 */ /* 0x000fe20000400000 */
[----:B--2---:R-:W-:Y:S01]  /*75f0*/  F2FP.SATFINITE.E5M2.F32.PACK_AB_MERGE_C R25, RZ, R106, RZ ;  /* 0x0000006aff19723e */ /* 0x004fe200048060ff */
[----:B------:R-:W-:Y:S01]  /*7600*/  @!P5 STG.E.U8 desc[UR22][R12.64+0x48], R109 ;  /* 0x0000486d0c00d986 */ /* 0x000fe2000c101116 */
[----:B------:R-:W-:Y:S01]  /*7610*/  ISETP.LT.OR P5, PT, R28, 0x51, !P1 ;  /* 0x000000511c00780c */ /* 0x000fe20004fa1670 */
[-C--:B------:R-:W-:Y:S01]  /*7620*/  FMUL R18, R18, R10.reuse ;  /* 0x0000000a12127220 */ /* 0x080fe20000400000 */
[-C--:B------:R-:W-:Y:S01]  /*7630*/  FMUL R21, R21, R10.reuse ;  /* 0x0000000a15157220 */ /* 0x080fe20000400000 */
[----:B------:R2:W-:Y:S01]  /*7640*/  @!P6 STG.E.U8 desc[UR22][R12.64+0x49], R29 ;  /* 0x0000491d0c00e986 */ /* 0x0005e2000c101116 */
[----:B------:R-:W-:Y:S01]  /*7650*/  ISETP.LT.OR P6, PT, R28, 0x52, !P1 ;  /* 0x000000521c00780c */ /* 0x000fe20004fc1670 */
[----:B------:R-:W-:Y:S01]  /*7660*/  FMUL R20, R20, R10 ;  /* 0x0000000a14147220 */ /* 0x000fe20000400000 */
[----:B------:R-:W-:Y:S01]  /*7670*/  F2FP.SATFINITE.E5M2.F32.PACK_AB_MERGE_C R91, RZ, R91, RZ ;  /* 0x0000005bff5b723e */ /* 0x000fe200048060ff */
[----:B------:R-:W-:Y:S01]  /*7680*/  @!P3 STG.E.U8 desc[UR22][R4.64+0x48], R107 ;  /* 0x0000486b0400b986 */ /* 0x000fe2000c101116 */
[----:B-1----:R-:W-:-:S02]  /*7690*/  F2FP.SATFINITE.E5M2.F32.PACK_AB_MERGE_C R27, RZ, R104, RZ ;  /* 0x00000068ff1b723e */ /* 0x002fc400048060ff */
[C---:B------:R-:W-:Y:S01]  /*76a0*/  ISETP.LT.OR P3, PT, R28.reuse, 0x52, !P0 ;  /* 0x000000521c00780c */ /* 0x040fe20004761670 */
[----:B------:R1:W-:Y:S01]  /*76b0*/  @!P4 STG.E.U8 desc[UR22][R4.64+0x49], R25 ;  /* 0x000049190400c986 */ /* 0x0003e2000c101116 */
[C---:B------:R-:W-:Y:S02]  /*76c0*/  ISETP.LT.OR P4, PT, R28.reuse, 0x59, !P0 ;  /* 0x000000591c00780c */ /* 0x040fe40004781670 */
[----:B------:R-:W-:Y:S01]  /*76d0*/  F2FP.SATFINITE.E5M2.F32.PACK_AB_MERGE_C R19, RZ, R19, RZ ;  /* 0x00000013ff13723e */ /* 0x000fe200048060ff */
[----:B------:R-:W-:Y:S01]  /*76e0*/  @!P5 STG.E.U8 desc[UR22][R12.64+0x50], R105 ;  /* 0x000050690c00d986 */ /* 0x000fe2000c101116 */
[C---:B------:R-:W-:Y:S02]  /*76f0*/  ISETP.LT.OR P5, PT, R28.reuse, 0x5a, !P0 ;  /* 0x0000005a1c00780c */ /* 0x040fe400047a1670 */
[----:B--2---:R-:W-:Y:S01]  /*7700*/  F2FP.SATFINITE.E5M2.F32.PACK_AB_MERGE_C R29, RZ, R98, RZ ;  /* 0x00000062ff1d723e */ /* 0x004fe200048060ff */
[----:B------:R2:W-:Y:S01]  /*7710*/  @!P6 STG.E.U8 desc[UR22][R12.64+0x51], R27 ;  /* 0x0000511b0c00e986 */ /* 0x0005e2000c101116 */
[----:B------:R-:W-:-:S02]  /*7720*/  ISETP.LT.OR P6, PT, R28, 0x5a, !P1 ;  /* 0x0000005a1c00780c */ /* 0x000fc40004fc1670 */
[----:B------:R-:W-:Y:S01]  /*7730*/  F2FP.SATFINITE.E5M2.F32.PACK_AB_MERGE_C R21, RZ, R21, RZ ;  /* 0x00000015ff15723e */ /* 0x000fe200048060ff */
[----:B------:R-:W-:Y:S01]  /*7740*/  @!P2 STG.E.U8 desc[UR22][R4.64+0x50], R103 ;  /* 0x000050670400a986 */ /* 0x000fe2000c101116 */
[----:B------:R-:W-:Y:S02]  /*7750*/  ISETP.LT.OR P2, PT, R28, 0x59, !P1 ;  /* 0x000000591c00780c */ /* 0x000fe40004f41670 */
[----:B-1----:R-:W-:Y:S02]  /*7760*/  F2FP.SATFINITE.E5M2.F32.PACK_AB_MERGE_C R25, RZ, R102, RZ ;  /* 0x00000066ff19723e */ /* 0x002fe400048060ff */
[----:B--2---:R-:W-:-:S03]  /*7770*/  F2FP.SATFINITE.E5M2.F32.PACK_AB_MERGE_C R27, RZ, R100, RZ ;  /* 0x00000064ff1b723e */ /* 0x004fc600048060ff */
[----:B------:R1:W-:Y:S01]  /*7780*/  @!P3 STG.E.U8 desc[UR22][R4.64+0x51], R25 ;  /* 0x000051190400b986 */ /* 0x0003e2000c101116 */
[----:B------:R-:W-:-:S03]  /*7790*/  ISETP.LT.OR P3, PT, R28, 0x62, !P1 ;  /* 0x000000621c00780c */ /* 0x000fc60004f61670 */
[----:B------:R2:W-:Y:S01]  /*77a0*/  @!P6 STG.E.U8 desc[UR22][R12.64+0x59], R27 ;  /* 0x0000591b0c00e986 */ /* 0x0005e2000c101116 */
[----:B------:R-:W-:-:S03]  /*77b0*/  ISETP.LT.OR P6, PT, R28, 0x69, !P1 ;  /* 0x000000691c00780c */ /* 0x000fc60004fc1670 */
[----:B------:R-:W-:Y:S01]  /*77c0*/  @!P2 STG.E.U8 desc[UR22][R12.64+0x58], R101 ;  /* 0x000058650c00a986 */ /* 0x000fe2000c101116 */
[----:B------:R-:W-:-:S03]  /*77d0*/  ISETP.LT.OR P2, PT, R28, 0x61, !P1 ;  /* 0x000000611c00780c */ /* 0x000fc60004f41670 */
[----:B------:R-:W-:Y:S01]  /*77e0*/  @!P4 STG.E.U8 desc[UR22][R4.64+0x58], R95 ;  /* 0x0000585f0400c986 */ /* 0x000fe2000c101116 */
[C---:B------:R-:W-:Y:S02]  /*77f0*/  ISETP.LT.OR P4, PT, R28.reuse, 0x61, !P0 ;  /* 0x000000611c00780c */ /* 0x040fe40004781670 */
[----:B-1----:R-:W-:Y:S01]  /*7800*/  F2FP.SATFINITE.E5M2.F32.PACK_AB_MERGE_C R25, RZ, R96, RZ ;  /* 0x00000060ff19723e */ /* 0x002fe200048060ff */
[----:B------:R1:W-:Y:S01]  /*7810*/  @!P5 STG.E.U8 desc[UR22][R4.64+0x59], R29 ;  /* 0x0000591d0400d986 */ /* 0x0003e2000c101116 */
[C---:B------:R-:W-:Y:S02]  /*7820*/  ISETP.LT.OR P5, PT, R28.reuse, 0x62, !P0 ;  /* 0x000000621c00780c */ /* 0x040fe400047a1670 */
[----:B--2---:R-:W-:Y:S01]  /*7830*/  F2FP.SATFINITE.E5M2.F32.PACK_AB_MERGE_C R27, RZ, R92, RZ ;  /* 0x0000005cff1b723e */ /* 0x004fe200048060ff */
        /* <DEDUP_REMOVED lines=8> */
[----:B--2---:R-:W-:Y:S02]  /*78c0*/  F2FP.SATFINITE.E5M2.F32.PACK_AB_MERGE_C R25, RZ, R88, RZ ;  /* 0x00000058ff19723e */ /* 0x004fe400048060ff */
[C---:B------:R-:W-:Y:S01]  /*78d0*/  ISETP.LT.OR P5, PT, R28.reuse, 0x71, !P0 ;  /* 0x000000711c00780c */ /* 0x040fe200047a1670 */
[----:B------:R-:W-:Y:S01]  /*78e0*/  @!P6 STG.E.U8 desc[UR22][R12.64+0x68], R89 ;  /* 0x000068590c00e986 */ /* 0x000fe2000c101116 */
[----:B------:R-:W-:-:S03]  /*78f0*/  ISETP.LT.OR P6, PT, R28, 0x71, !P1 ;  /* 0x000000711c00780c */ /* 0x000fc60004fc1670 */
[----:B------:R-:W-:Y:S01]  /*7900*/  @!P2 STG.E.U8 desc[UR22][R12.64+0x69], R29 ;  /* 0x0000691d0c00a986 */ /* 0x000fe2000c101116 */
[----:B------:R-:W-:-:S03]  /*7910*/  ISETP.LT.OR P2, PT, R28, 0x72, !P1 ;  /* 0x000000721c00780c */ /* 0x000fc60004f41670 */
[----:B------:R-:W-:Y:S01]  /*7920*/  @!P3 STG.E.U8 desc[UR22][R4.64+0x68], R93 ;  /* 0x0000685d0400b986 */ /* 0x000fe2000c101116 */
[C---:B------:R-:W-:Y:S02]  /*7930*/  ISETP.LT.OR P3, PT, R28.reuse, 0x79, !P1 ;  /* 0x000000791c00780c */ /* 0x040fe40004f61670 */
[C---:B------:R-:W-:Y:S01]  /*7940*/  ISETP.LT.OR P1, PT, R28.reuse, 0x7a, !P1 ;  /* 0x0000007a1c00780c */ /* 0x040fe20004f21670 */
[----:B------:R2:W-:Y:S01]  /*7950*/  @!P4 STG.E.U8 desc[UR22][R4.64+0x69], R25 ;  /* 0x000069190400c986 */ /* 0x0005e2000c101116 */
[C---:B------:R-:W-:Y:S02]  /*7960*/  ISETP.LT.OR P4, PT, R28.reuse, 0x72, !P0 ;  /* 0x000000721c00780c */ /* 0x040fe40004781670 */
[----:B-1----:R-:W-:Y:S01]  /*7970*/  F2FP.SATFINITE.E5M2.F32.PACK_AB_MERGE_C R27, RZ, R90, RZ ;  /* 0x0000005aff1b723e */ /* 0x002fe200048060ff */
[----:B------:R1:W-:Y:S01]  /*7980*/  @!P6 STG.E.U8 desc[UR22][R12.64+0x70], R23 ;  /* 0x000070170c00e986 */ /* 0x0003e2000c101116 */
[C---:B------:R-:W-:Y:S02]  /*7990*/  ISETP.LT.OR P6, PT, R28.reuse, 0x79, !P0 ;  /* 0x000000791c00780c */ /* 0x040fe400047c1670 */
[----:B------:R-:W-:Y:S01]  /*79a0*/  ISETP.LT.OR P0, PT, R28, 0x7a, !P0 ;  /* 0x0000007a1c00780c */ /* 0x000fe20004701670 */
[----:B------:R3:W-:Y:S01]  /*79b0*/  @!P2 STG.E.U8 desc[UR22][R12.64+0x71], R27 ;  /* 0x0000711b0c00a986 */ /* 0x0007e2000c101116 */
[----:B--2---:R-:W-:-:S03]  /*79c0*/  F2FP.SATFINITE.E5M2.F32.PACK_AB_MERGE_C R25, RZ, R18, RZ ;  /* 0x00000012ff19723e */ /* 0x004fc600048060ff */
[----:B------:R2:W-:Y:S01]  /*79d0*/  @!P5 STG.E.U8 desc[UR22][R4.64+0x70], R91 ;  /* 0x0000705b0400d986 */ /* 0x0005e2000c101116 */
[----:B-1----:R-:W-:Y:S02]  /*79e0*/  F2FP.SATFINITE.E5M2.F32.PACK_AB_MERGE_C R23, RZ, R22, RZ ;  /* 0x00000016ff17723e */ /* 0x002fe400048060ff */
[----:B---3--:R-:W-:-:S03]  /*79f0*/  F2FP.SATFINITE.E5M2.F32.PACK_AB_MERGE_C R27, RZ, R20, RZ ;  /* 0x00000014ff1b723e */ /* 0x008fc600048060ff */
[----:B------:R2:W-:Y:S04]  /*7a00*/  @!P4 STG.E.U8 desc[UR22][R4.64+0x71], R23 ;  /* 0x000071170400c986 */ /* 0x0005e8000c101116 */
[----:B------:R2:W-:Y:S04]  /*7a10*/  @!P3 STG.E.U8 desc[UR22][R12.64+0x78], R19 ;  /* 0x000078130c00b986 */ /* 0x0005e8000c101116 */
[----:B------:R2:W-:Y:S04]  /*7a20*/  @!P1 STG.E.U8 desc[UR22][R12.64+0x79], R25 ;  /* 0x000079190c009986 */ /* 0x0005e8000c101116 */
[----:B------:R2:W-:Y:S04]  /*7a30*/  @!P6 STG.E.U8 desc[UR22][R4.64+0x78], R21 ;  /* 0x000078150400e986 */ /* 0x0005e8000c101116 */
[----:B------:R2:W-:Y:S02]  /*7a40*/  @!P0 STG.E.U8 desc[UR22][R4.64+0x79], R27 ;  /* 0x0000791b04008986 */ /* 0x0005e4000c101116 */
.L_x_168:
[----:B------:R-:W-:Y:S05]  /*7a50*/  BSYNC B0 ;  /* 0x0000000000007941 */ /* 0x000fea0003800000 */
.L_x_38:
[----:B0-2---:R-:W-:Y:S01]  /*7a60*/  IMAD.U32 R4, RZ, RZ, UR20 ;  /* 0x00000014ff047e24 */ /* 0x005fe2000f8e00ff */
[----:B------:R-:W-:Y:S01]  /*7a70*/  ULDC.64 UR4, c[0x0][0x650] ;  /* 0x0001940000047ab9 */ /* 0x000fe20000000a00 */
[----:B-----5:R-:W-:Y:S01]  /*7a80*/  IMAD.U32 R0, RZ, RZ, UR13 ;  /* 0x0000000dff007e24 */ /* 0x020fe2000f8e00ff */
[----:B------:R0:W-:Y:S01]  /*7a90*/  SYNCS.ARRIVE.TRANS64.A1T0 RZ, [R16+UR32], RZ ;  /* 0x000000ff10ff79a7 */ /* 0x0001e20008100020 */
[----:B------:R-:W-:Y:S01]  /*7aa0*/  IMAD.U32 R5, RZ, RZ, UR21 ;  /* 0x00000015ff057e24 */ /* 0x000fe2000f8e00ff */
[C---:B------:R-:W-:Y:S01]  /*7ab0*/  LEA R2, P0, R4.reuse, R2, 0x1 ;  /* 0x0000000204027211 */ /* 0x040fe200078008ff */
[----:B------:R-:W-:Y:S01]  /*7ac0*/  IMAD.MOV.U32 R5, RZ, RZ, -0x1 ;  /* 0xffffffffff057424 */ /* 0x000fe200078e00ff */
[----:B----4-:R-:W-:Y:S02]  /*7ad0*/  PRMT R12, RZ, 0x7610, R12 ;  /* 0x00007610ff0c7816 */ /* 0x010fe4000000000c */
[----:B------:R-:W-:Y:S01]  /*7ae0*/  LEA.HI.X R3, R4, R3, R0, 0x1, P0 ;  /* 0x0000000304037211 */ /* 0x000fe200000f0c00 */
[----:B------:R-:W-:Y:S01]  /*7af0*/  IMAD.MOV.U32 R4, RZ, RZ, -0x1 ;  /* 0xffffffffff047424 */ /* 0x000fe200078e00ff */
[----:B------:R-:W-:Y:S01]  /*7b00*/  ISETP.GE.U32.AND P0, PT, R2, UR4, PT ;  /* 0x0000000402007c0c */ /* 0x000fe2000bf06070 */
[----:B------:R-:W-:-:S03]  /*7b10*/  IMAD.MOV.U32 R0, RZ, RZ, -0x1 ;  /* 0xffffffffff007424 */ /* 0x000fc600078e00ff */
[----:B------:R-:W-:-:S13]  /*7b20*/  ISETP.GE.U32.AND.EX P0, PT, R3, UR5, PT, P0 ;  /* 0x0000000503007c0c */ /* 0x000fda000bf06100 */
[----:B0-----:R-:W-:Y:S05]  /*7b30*/  @P0 BRA `(.L_x_169) ;  /* 0x0000000400880947 */ /* 0x001fea0003800000 */
[----:B------:R-:W0:Y:S01]  /*7b40*/  S2UR UR12, SR_CTAID.X ;  /* 0x00000000000c79c3 */ /* 0x000e220000002500 */
[----:B------:R-:W-:Y:S01]  /*7b50*/  ULDC.64 UR4, c[0x0][0x628] ;  /* 0x00018a0000047ab9 */ /* 0x000fe20000000a00 */
[----:B------:R-:W-:Y:S01]  /*7b60*/  ULDC UR6, c[0x0][0x150] ;  /* 0x0000540000067ab9 */ /* 0x000fe20000000800 */
[----:B------:R-:W-:Y:S01]  /*7b70*/  ISETP.NE.U32.AND P0, PT, RZ, UR4, PT ;  /* 0x00000004ff007c0c */ /* 0x000fe2000bf05070 */
[----:B------:R-:W-:Y:S01]  /*7b80*/  ULDC UR26, c[0x0][0x630] ;  /* 0x00018c00001a7ab9 */ /* 0x000fe20000000800 */
[C---:B------:R-:W-:Y:S01]  /*7b90*/  R2UR UR27, R2.reuse ;  /* 0x00000000021b72ca */ /* 0x040fe200000e0000 */
[----:B------:R-:W-:Y:S01]  /*7ba0*/  ULDC UR29, c[0x0][0x154] ;  /* 0x00005500001d7ab9 */ /* 0x000fe20000000800 */
[----:B------:R-:W-:Y:S01]  /*7bb0*/  ISETP.NE.AND.EX P0, PT, RZ, UR5, PT, P0 ;  /* 0x00000005ff007c0c */ /* 0x000fe2000bf05300 */
[----:B------:R-:W2:Y:S01]  /*7bc0*/  S2UR UR33, SR_CTAID.Y ;  /* 0x00000000002179c3 */ /* 0x000ea20000002600 */
[----:B------:R-:W-:Y:S02]  /*7bd0*/  R2UR UR28, R3 ;  /* 0x00000000031c72ca */ /* 0x000fe400000e0000 */
[----:B------:R-:W-:-:S02]  /*7be0*/  R2UR UR24, R2 ;  /* 0x00000000021872ca */ /* 0x000fc400000e0000 */
[----:B------:R-:W-:Y:S02]  /*7bf0*/  R2UR UR25, R3 ;  /* 0x00000000031972ca */ /* 0x000fe400000e0000 */
[----:B0-----:R-:W-:-:S05]  /*7c00*/  I2FP.F32.U32 R0, UR12 ;  /* 0x0000000c00007c45 */ /* 0x001fca0008201000 */
[----:B------:R-:W-:-:S04]  /*7c10*/  FMUL R0, R0, UR6 ;  /* 0x0000000600007c20 */ /* 0x000fc80008400000 */
[----:B------:R0:W4:Y:S01]  /*7c20*/  F2I.U32.TRUNC.NTZ R4, R0 ;  /* 0x0000000000047305 */ /* 0x000122000020f000 */
[----:B--2---:R-:W-:Y:S05]  /*7c30*/  @!P0 BRA `(.L_x_170) ;  /* 0x0000000000308947 */ /* 0x004fea0003800000 */
        /* <DEDUP_REMOVED lines=12> */
.L_x_170:
[----:B------:R-:W-:Y:S01]  /*7d00*/  USHF.R.U64 UR6, UR24, UR26, UR25 ;  /* 0x0000001a18067299 */ /* 0x000fe20008001219 */
[----:B0-----:R-:W-:Y:S01]  /*7d10*/  I2FP.F32.U32 R0, UR33 ;  /* 0x0000002100007c45 */ /* 0x001fe20008201000 */
[----:B------:R-:W-:Y:S01]  /*7d20*/  USHF.R.U32.HI UR4, URZ, UR26, UR25 ;  /* 0x0000001a3f047299 */ /* 0x000fe20008011619 */
[----:B----4-:R-:W-:Y:S01]  /*7d30*/  R2UR UR26, R4 ;  /* 0x00000000041a72ca */ /* 0x010fe200000e0000 */
[----:B------:R-:W-:Y:S02]  /*7d40*/  UIADD3 UR18, UP0, URZ, -UR6, URZ ;  /* 0x800000063f127290 */ /* 0x000fe4000ff1e03f */
[----:B------:R-:W-:Y:S01]  /*7d50*/  FMUL R0, R0, UR29 ;  /* 0x0000001d00007c20 */ /* 0x000fe20008400000 */
[----:B------:R-:W-:Y:S01]  /*7d60*/  ULDC.64 UR24, c[0x0][0x620] ;  /* 0x0001880000187ab9 */ /* 0x000fe20000000a00 */
[----:B------:R-:W-:Y:S01]  /*7d70*/  UIADD3.X UR4, URZ, ~UR4, URZ, UP0, !UPT ;  /* 0x800000043f047290 */ /* 0x000fe200087fe43f */
[----:B------:R-:W-:Y:S01]  /*7d80*/  UMOV UR16, UR27 ;  /* 0x0000001b00107c82 */ /* 0x000fe20008000000 */
[----:B------:R-:W-:-:S02]  /*7d90*/  UMOV UR17, UR28 ;  /* 0x0000001c00117c82 */ /* 0x000fc40008000000 */
[----:B------:R-:W0:Y:S01]  /*7da0*/  F2I.U32.TRUNC.NTZ R0, R0 ;  /* 0x0000000000007305 */ /* 0x000e22000020f000 */
[----:B------:R-:W-:Y:S02]  /*7db0*/  UIMAD UR4, UR4, UR24, URZ ;  /* 0x00000018040472a4 */ /* 0x000fe4000f8e023f */
[----:B------:R-:W-:Y:S02]  /*7dc0*/  UIMAD.WIDE.U32 UR16, UR18, UR24, UR16 ;  /* 0x00000018121072a5 */ /* 0x000fe4000f8e0010 */
[----:B------:R-:W-:Y:S01]  /*7dd0*/  UIMAD UR18, UR18, UR25, UR4 ;  /* 0x00000019121272a4 */ /* 0x000fe2000f8e0204 */
[----:B------:R-:W-:Y:S01]  /*7de0*/  ULDC UR19, c[0x0][0x618] ;  /* 0x0001860000137ab9 */ /* 0x000fe20000000800 */
[----:B------:R-:W-:Y:S02]  /*7df0*/  ULDC UR36, c[0x0][0x658] ;  /* 0x0001960000247ab9 */ /* 0x000fe40000000800 */
[----:B------:R-:W-:Y:S01]  /*7e00*/  UIADD3 UR18, UR17, UR18, URZ ;  /* 0x0000001211127290 */ /* 0x000fe2000fffe03f */
[----:B------:R-:W-:Y:S01]  /*7e10*/  UMOV UR24, 0xffffffff ;  /* 0xffffffff00187882 */ /* 0x000fe20000000000 */
[----:B------:R-:W-:Y:S01]  /*7e20*/  ULDC.64 UR4, c[0x0][0x640] ;  /* 0x0001900000047ab9 */ /* 0x000fe20000000a00 */
[----:B------:R-:W-:Y:S01]  /*7e30*/  USHF.L.U32 UR25, UR24, UR36, URZ ;  /* 0x0000002418197299 */ /* 0x000fe2000800063f */
[----:B------:R-:W-:Y:S01]  /*7e40*/  ISETP.NE.U32.AND P0, PT, RZ, UR4, PT ;  /* 0x00000004ff007c0c */ /* 0x000fe2000bf05070 */
[----:B------:R-:W-:Y:S01]  /*7e50*/  USHF.R.U64 UR16, UR16, UR19, UR18 ;  /* 0x0000001310107299 */ /* 0x000fe20008001212 */
[----:B0-----:R-:W-:Y:S01]  /*7e60*/  R2UR UR28, R0 ;  /* 0x00000000001c72ca */ /* 0x001fe200000e0000 */
[----:B------:R-:W-:Y:S01]  /*7e70*/  USHF.R.U32.HI UR18, URZ, UR19, UR18 ;  /* 0x000000133f127299 */ /* 0x000fe20008011612 */
[----:B------:R-:W-:Y:S01]  /*7e80*/  ISETP.NE.AND.EX P0, PT, RZ, UR5, PT, P0 ;  /* 0x00000005ff007c0c */ /* 0x000fe2000bf05300 */
[----:B------:R-:W-:Y:S01]  /*7e90*/  ULDC UR29, c[0x0][0x608] ;  /* 0x00018200001d7ab9 */ /* 0x000fe20000000800 */
[----:B------:R-:W-:-:S02]  /*7ea0*/  ULOP3.LUT UR37, URZ, UR25, URZ, 0x33, !UPT ;  /* 0x000000193f257292 */ /* 0x000fc4000f8e333f */
[----:B------:R-:W-:Y:S02]  /*7eb0*/  USHF.R.U64 UR25, UR16, UR29, UR18 ;  /* 0x0000001d10197299 */ /* 0x000fe40008001212 */
[----:B------:R-:W-:Y:S01]  /*7ec0*/  USHF.R.U32.HI UR18, URZ, UR29, UR18 ;  /* 0x0000001d3f127299 */ /* 0x000fe20008011612 */
[----:B------:R-:W-:Y:S01]  /*7ed0*/  UMOV UR34, 0x1 ;  /* 0x0000000100227882 */ /* 0x000fe20000000000 */
[----:B------:R-:W-:Y:S02]  /*7ee0*/  UIADD3 UR26, -UR26, URZ, URZ ;  /* 0x0000003f1a1a7290 */ /* 0x000fe4000fffe13f */
[----:B------:R-:W-:Y:S02]  /*7ef0*/  USHF.L.U32 UR24, UR34, UR36, URZ ;  /* 0x0000002422187299 */ /* 0x000fe4000800063f */
[----:B------:R-:W-:Y:S01]  /*7f00*/  USHF.R.U64 UR34, UR25, UR36, UR18 ;  /* 0x0000002419227299 */ /* 0x000fe20008001212 */
[----:B------:R-:W-:Y:S01]  /*7f10*/  ULDC UR27, c[0x0][0x144] ;  /* 0x00005100001b7ab9 */ /* 0x000fe20000000800 */
[----:B------:R-:W-:Y:S01]  /*7f20*/  ULDC UR15, c[0x0][0x600] ;  /* 0x00018000000f7ab9 */ /* 0x000fe20000000800 */
[----:B------:R-:W-:-:S02]  /*7f30*/  UIADD3 UR35, -UR28, URZ, URZ ;  /* 0x0000003f1c237290 */ /* 0x000fc4000fffe13f */
[----:B------:R-:W-:Y:S02]  /*7f40*/  USHF.R.U32.HI UR29, URZ, UR36, UR18 ;  /* 0x000000243f1d7299 */ /* 0x000fe40008011612 */
[----:B------:R-:W-:Y:S02]  /*7f50*/  UIADD3 UR17, UR15, -0x1, URZ ;  /* 0xffffffff0f117890 */ /* 0x000fe4000fffe03f */
[----:B------:R-:W-:Y:S01]  /*7f60*/  UIMAD UR36, UR27, UR26, UR12 ;  /* 0x0000001a1b2472a4 */ /* 0x000fe2000f8e020c */
[----:B------:R-:W-:Y:S01]  /*7f70*/  ULDC UR40, c[0x0][0x148] ;  /* 0x0000520000287ab9 */ /* 0x000fe20000000800 */
[----:B------:R-:W-:Y:S01]  /*7f80*/  ULDC UR38, c[0x0][0x648] ;  /* 0x0001920000267ab9 */ /* 0x000fe20000000800 */
[----:B------:R-:W-:Y:S01]  /*7f90*/  ULDC UR39, c[0x0][0x638] ;  /* 0x00018e0000277ab9 */ /* 0x000fe20000000800 */
[----:B------:R-:W-:Y:S01]  /*7fa0*/  UMOV UR28, UR34 ;  /* 0x00000022001c7c82 */ /* 0x000fe20008000000 */
[----:B------:R-:W-:Y:S07]  /*7fb0*/  @!P0 BRA `(.L_x_171) ;  /* 0x0000000000288947 */ /* 0x000fee0003800000 */
        /* <DEDUP_REMOVED lines=10> */
.L_x_171:
[----:B------:R-:W-:Y:S01]  /*8060*/  USHF.R.U64 UR4, UR28, UR38, UR29 ;  /* 0x000000261c047299 */ /* 0x000fe2000800121d */
[----:B------:R-:W-:Y:S01]  /*8070*/  IMAD.MOV.U32 R12, RZ, RZ, 0x1 ;  /* 0x00000001ff0c7424 */ /* 0x000fe200078e00ff */
[----:B------:R-:W-:Y:S01]  /*8080*/  ULOP3.LUT UR25, UR25, UR37, URZ, 0xc0, !UPT ;  /* 0x0000002519197292 */ /* 0x000fe2000f8ec03f */
[----:B------:R-:W-:Y:S01]  /*8090*/  IMAD.U32 R0, RZ, RZ, UR6 ;  /* 0x00000006ff007e24 */ /* 0x000fe2000f8e00ff */
[----:B------:R-:W-:Y:S02]  /*80a0*/  UIADD3 UR5, -UR4, URZ, URZ ;  /* 0x0000003f04057290 */ /* 0x000fe4000fffe13f */
[----:B------:R-:W-:Y:S02]  /*80b0*/  @UP2 UIMAD UR36, UR40, UR35, UR33 ;  /* 0x00000023282422a4 */ /* 0x000fe4000f8e0221 */
[----:B------:R-:W-:Y:S02]  /*80c0*/  ULOP3.LUT UR17, UR16, UR17, URZ, 0xc0, !UPT ;  /* 0x0000001110117292 */ /* 0x000fe4000f8ec03f */
[----:B------:R-:W-:-:S02]  /*80d0*/  UIMAD UR4, UR24, UR4, UR25 ;  /* 0x00000004180472a4 */ /* 0x000fc4000f8e0219 */
        /* <DEDUP_REMOVED lines=8> */
.L_x_169:
[----:B------:R-:W-:Y:S01]  /*8160*/  UIADD3 UR9, UR31, UR9, URZ ;  /* 0x000000091f097290 */ /* 0x000fe2000fffe03f */
[----:B------:R-:W-:Y:S02]  /*8170*/  LOP3.LUT P0, RZ, R12, 0xff, RZ, 0xc0, !PT ;  /* 0x000000ff0cff7812 */ /* 0x000fe4000780c0ff */
[----:B------:R-:W-:Y:S01]  /*8180*/  LOP3.LUT R148, R148, 0x1, RZ, 0x3c, !PT ;  /* 0x0000000194947812 */ /* 0x000fe200078e3cff */
[----:B------:R-:W-:Y:S02]  /*8190*/  USHF.R.U32.HI UR4, URZ, 0x2, UR9 ;  /* 0x000000023f047899 */ /* 0x000fe40008011609 */
[----:B------:R-:W-:Y:S02]  /*81a0*/  UISETP.GT.U32.AND UP0, UPT, UR9, 0x3, UPT ;  /* 0x000000030900788c */ /* 0x000fe4000bf04070 */
[----:B------:R-:W-:Y:S02]  /*81b0*/  ULOP3.LUT UR4, UR4, 0x1, URZ, 0xc0, !UPT ;  /* 0x0000000104047892 */ /* 0x000fe4000f8ec03f */
[----:B------:R-:W-:-:S02]  /*81c0*/  UISETP.LT.U32.AND UP0, UPT, UR31, 0x4, UP0 ;  /* 0x000000041f00788c */ /* 0x000fc40008701070 */
[----:B------:R-:W-:Y:S02]  /*81d0*/  UISETP.NE.U32.AND UP1, UPT, UR4, 0x1, UPT ;  /* 0x000000010400788c */ /* 0x000fe4000bf25070 */
[----:B------:R-:W-:Y:S02]  /*81e0*/  USEL UR5, URZ, 0x1, !UP0 ;  /* 0x000000013f057887 */ /* 0x000fe4000c000000 */
[----:B------:R-:W-:Y:S02]  /*81f0*/  UISETP.GT.U32.AND UP1, UPT, UR31, 0x3, !UP1 ;  /* 0x000000031f00788c */ /* 0x000fe4000cf24070 */
[----:B------:R-:W-:Y:S02]  /*8200*/  ULOP3.LUT UR9, UR9, 0x3, URZ, 0xc0, !UPT ;  /* 0x0000000309097892 */ /* 0x000fe4000f8ec03f */
[----:B------:R-:W-:-:S04]  /*8210*/  USEL UR4, URZ, 0x1, !UP1 ;  /* 0x000000013f047887 */ /* 0x000fc8000c800000 */
[----:B------:R-:W-:Y:S01]  /*8220*/  ULOP3.LUT UR11, UR4, UR11, UR5, 0x96, !UPT ;  /* 0x0000000b040b7292 */ /* 0x000fe2000f8e9605 */
[----:B------:R-:W-:Y:S11]  /*8230*/  @P0 BRA `(.L_x_172) ;  /* 0xffffff9400340947 */ /* 0x000ff6000383ffff */
[----:B------:R-:W-:Y:S05]  /*8240*/  EXIT ;  /* 0x000000000000794d */ /* 0x000fea0003800000 */
.L_x_16:
[----:B------:R-:W-:-:S08]  /*8250*/  ISETP.NE.AND P0, PT, RZ, UR6, PT ;  /* 0x00000006ff007c0c */ /* 0x000fd0000bf05270 */
[----:B--23-5:R-:W0:-:S00]  /*8260*/  USETMAXREG.DEALLOC.CTAPOOL 0x28 ;  /* 0x00000028000079c8 */ /* 0x02ce0000080e0500 */
[----:B------:R-:W-:Y:S05]  /*8270*/  @P0 EXIT ;  /* 0x000000000000094d */ /* 0x000fea0003800000 */
[----:B0-----:R-:W-:Y:S01]  /*8280*/  LOP3.LUT P0, RZ, R13, 0xff, RZ, 0xc0, !PT ;  /* 0x000000ff0dff7812 */ /* 0x001fe2000780c0ff */
[----:B------:R-:W-:Y:S02]  /*8290*/  IMAD.MOV.U32 R11, RZ, RZ, 0x1 ;  /* 0x00000001ff0b7424 */ /* 0x000fe400078e00ff */
[----:B------:R-:W-:-:S10]  /*82a0*/  IMAD.MOV.U32 R10, RZ, RZ, RZ ;  /* 0x000000ffff0a7224 */ /* 0x000fd400078e00ff */
[----:B------:R-:W-:Y:S05]  /*82b0*/  @!P0 BRA `(.L_x_173) ;  /* 0x0000000c002c8947 */ /* 0x000fea0003800000 */
[----:B------:R-:W0:Y:S01]  /*82c0*/  S2R R14, SR_CgaCtaId ;  /* 0x00000000000e7919 */ /* 0x000e220000008800 */
[----:B------:R-:W-:Y:S01]  /*82d0*/  LOP3.LUT P0, RZ, R8, 0x1f, RZ, 0xc0, !PT ;  /* 0x0000001f08ff7812 */ /* 0x000fe2000780c0ff */
[----:B------:R-:W-:Y:S01]  /*82e0*/  ULDC UR5, c[0x0][0x658] ;  /* 0x0001960000057ab9 */ /* 0x000fe20000000800 */
[----:B------:R-:W-:Y:S01]  /*82f0*/  UMOV UR6, 0xffffffff ;  /* 0xffffffff00067882 */ /* 0x000fe20000000000 */
[----:B------:R-:W-:Y:S01]  /*8300*/  BSSY B0, `(.L_x_173) ;  /* 0x00000c6000007945 */ /* 0x000fe20003800000 */
[----:B------:R-:W-:Y:S01]  /*8310*/  USHF.L.U32 UR6, UR6, UR5, URZ ;  /* 0x0000000506067299 */ /* 0x000fe2000800063f */
[C---:B------:R-:W-:Y:S01]  /*8320*/  ISETP.NE.AND P3, PT, R9.reuse, RZ, PT ;  /* 0x000000ff0900720c */ /* 0x040fe20003f65270 */
[----:B------:R-:W-:Y:S01]  /*8330*/  IMAD.MOV.U32 R12, RZ, RZ, 0x1 ;  /* 0x00000001ff0c7424 */ /* 0x000fe200078e00ff */
[----:B------:R-:W-:Y:S01]  /*8340*/  ISETP.NE.OR P0, PT, R9, RZ, !P0 ;  /* 0x000000ff0900720c */ /* 0x000fe20004705670 */
[----:B------:R-:W-:Y:S01]  /*8350*/  IMAD.MOV.U32 R11, RZ, RZ, 0x1 ;  /* 0x00000001ff0b7424 */ /* 0x000fe200078e00ff */
[----:B------:R-:W-:Y:S01]  /*8360*/  ULDC UR4, c[0x0][0x600] ;  /* 0x0001800000047ab9 */ /* 0x000fe20000000800 */
[----:B------:R-:W-:Y:S01]  /*8370*/  IMAD.MOV.U32 R10, RZ, RZ, RZ ;  /* 0x000000ffff0a7224 */ /* 0x000fe200078e00ff */
[----:B------:R-:W-:Y:S01]  /*8380*/  UMOV UR8, 0x1 ;  /* 0x0000000100087882 */ /* 0x000fe20000000000 */
[----:B------:R-:W-:-:S02]  /*8390*/  UIADD3 UR26, UR14, 0x1, URZ ;  /* 0x000000010e1a7890 */ /* 0x000fc4000fffe03f */
[----:B------:R-:W-:Y:S02]  /*83a0*/  ULOP3.LUT UR27, UR7, 0x2, URZ, 0xfc, !UPT ;  /* 0x00000002071b7892 */ /* 0x000fe4000f8efc3f */
[----:B------:R-:W-:Y:S02]  /*83b0*/  UIADD3 UR4, UR4, -0x1, URZ ;  /* 0xffffffff04047890 */ /* 0x000fe4000fffe03f */
[----:B------:R-:W-:Y:S02]  /*83c0*/  USHF.L.U32 UR5, UR8, UR5, URZ ;  /* 0x0000000508057299 */ /* 0x000fe4000800063f */
[----:B------:R-:W-:Y:S01]  /*83d0*/  ULOP3.LUT UR6, URZ, UR6, URZ, 0x33, !UPT ;  /* 0x000000063f067292 */ /* 0x000fe2000f8e333f */
[----:B------:R-:W-:Y:S01]  /*83e0*/  ULDC.64 UR24, c[0x0][0x198] ;  /* 0x0000660000187ab9 */ /* 0x000fe20000000a00 */
[C---:B0-----:R-:W-:Y:S02]  /*83f0*/  IMAD.SHL.U32 R13, R14.reuse, 0x40, RZ ;  /* 0x000000400e0d7824 */ /* 0x041fe400078e00ff */
[----:B------:R-:W-:-:S03]  /*8400*/  IMAD.SHL.U32 R14, R14, 0x800, RZ ;  /* 0x000008000e0e7824 */ /* 0x000fc600078e00ff */
[----:B------:R-:W-:Y:S02]  /*8410*/  LOP3.LUT R13, R13, 0x40, RZ, 0xc0, !PT ;  /* 0x000000400d0d7812 */ /* 0x000fe400078ec0ff */
[----:B------:R-:W-:-:S07]  /*8420*/  LOP3.LUT R14, R14, 0x800, RZ, 0xc0, !PT ;  /* 0x000008000e0e7812 */ /* 0x000fce00078ec0ff */
.L_x_185:
[----:B------:R-:W-:-:S03]  /*8430*/  UMOV UR8, 0xffffffff ;  /* 0xffffffff00087882 */ /* 0x000fc60000000000 */
[----:B------:R-:W-:Y:S05]  /*8440*/  BRA.DIV UR8, `(.L_x_174) ;  /* 0x0000000e08e47947 */ /* 0x000fea000b800000 */
[----:B------:R-:W-:-:S13]  /*8450*/  ELECT P1, URZ, PT ;  /* 0x00000000003f782f */ /* 0x000fda0003820000 */
.L_x_198:
[----:B------:R-:W0:Y:S01]  /*8460*/  LDC R6, c[0x0][0x28c] ;  /* 0x0000a300ff067b82 */ /* 0x000e220000000800 */
[----:B------:R-:W-:Y:S01]  /*8470*/  BSSY B1, `(.L_x_175) ;  /* 0x000003a000017945 */ /* 0x000fe20003800000 */
[----:B0-----:R-:W-:-:S13]  /*8480*/  ISETP.LT.OR P1, PT, R6, 0x1, !P1 ;  /* 0x000000010600780c */ /* 0x001fda0004f21670 */
[----:B------:R-:W-:Y:S05]  /*8490*/  @P1 BRA `(.L_x_176) ;  /* 0x0000000000dc1947 */ /* 0x000fea0003800000 */
[----:B------:R-:W-:Y:S02]  /*84a0*/  IMAD R8, R4, 0x80, R13 ;  /* 0x0000008004087824 */ /* 0x000fe400078e020d */
[----:B------:R-:W-:Y:S02]  /*84b0*/  IMAD.SHL.U32 R9, R5, 0x40, RZ ;  /* 0x0000004005097824 */ /* 0x000fe400078e00ff */
[----:B------:R-:W-:Y:S02]  /*84c0*/  IMAD.MOV.U32 R17, RZ, RZ, RZ ;  /* 0x000000ffff117224 */ /* 0x000fe400078e00ff */
[----:B------:R-:W-:Y:S02]  /*84d0*/  IMAD.U32 R18, RZ, RZ, UR26 ;  /* 0x0000001aff127e24 */ /* 0x000fe4000f8e00ff */
[----:B------:R-:W-:Y:S02]  /*84e0*/  IMAD.MOV.U32 R4, RZ, RZ, R11 ;  /* 0x000000ffff047224 */ /* 0x000fe400078e000b */
[----:B------:R-:W-:-:S07]  /*84f0*/  IMAD.MOV.U32 R5, RZ, RZ, R10 ;  /* 0x000000ffff057224 */ /* 0x000fce00078e000a */
.L_x_180:
[----:B------:R-:W0:Y:S01]  /*8500*/  S2R R7, SR_CgaCtaId ;  /* 0x0000000000077919 */ /* 0x000e220000008800 */
[----:B------:R-:W-:-:S04]  /*8510*/  MOV R6, 0x400 ;  /* 0x0000040000067802 */ /* 0x000fc80000000f00 */
[----:B0-----:R-:W-:Y:S02]  /*8520*/  LEA R16, R7, R6, 0x18 ;  /* 0x0000000607107211 */ /* 0x001fe400078ec0ff */
[----:B------:R-:W-:Y:S01]  /*8530*/  SHF.L.U32 R6, R4, 0x1f, RZ ;  /* 0x0000001f04067819 */ /* 0x000fe200000006ff */
[----:B------:R-:W0:Y:S02]  /*8540*/  @!P3 LDC R7, c[0x0][0x500] ;  /* 0x00014000ff07bb82 */ /* 0x000e240000000800 */
[----:B------:R-:W-:-:S04]  /*8550*/  IMAD R15, R5, 0x8, R16 ;  /* 0x00000008050f7824 */ /* 0x000fc800078e0210 */
[----:B------:R-:W1:Y:S02]  /*8560*/  SYNCS.PHASECHK.TRANS64.TRYWAIT P1, [R15+URZ+0x20], R6 ;  /* 0x000020060f0075a7 */ /* 0x000e64000802017f */
[----:B-1----:R-:W-:Y:S05]  /*8570*/  @!P1 BRA `(.L_x_177) ;  /* 0x0000000c00b89947 */ /* 0x002fea0003800000 */
.L_x_199:
[----:B------:R-:W-:Y:S01]  /*8580*/  UPRMT UR8, UR27, 0x9910, URZ ;  /* 0x000099101b087896 */ /* 0x000fe2000800003f */
[----:B0-----:R0:W-:Y:S03]  /*8590*/  @!P3 SYNCS.ARRIVE.TRANS64 RZ, [R15+URZ], R7 ;  /* 0x000000070fffb9a7 */ /* 0x0011e6000800003f */
[----:B------:R-:W-:-:S06]  /*85a0*/  UISETP.NE.AND UP0, UPT, UR8, 0x2, UPT ;  /* 0x000000020800788c */ /* 0x000fcc000bf05270 */
[----:B------:R-:W-:-:S13]  /*85b0*/  PLOP3.LUT P1, PT, PT, PT, UP0, 0x80, 0x0 ;  /* 0x000000000000781c */ /* 0x000fda0003f2f008 */
[----:B0-----:R-:W-:Y:S05]  /*85c0*/  @P1 BRA `(.L_x_178) ;  /* 0x0000000000041947 */ /* 0x001fea0003800000 */
[----:B------:R-:W-:Y:S01]  /*85d0*/  BPT.TRAP 0x1 ;  /* 0x000000040000795c */ /* 0x000fe20000300000 */
.L_x_178:
[----:B------:R-:W-:Y:S05]  /*85e0*/  @P0 BRA `(.L_x_179) ;  /* 0x0000000000040947 */ /* 0x000fea0003800000 */
[----:B------:R-:W-:Y:S01]  /*85f0*/  BPT.TRAP 0x1 ;  /* 0x000000040000795c */ /* 0x000fe20000300000 */
.L_x_179:
[C---:B-1----:R-:W-:Y:S01]  /*8600*/  IMAD R6, R5.reuse, 0x800, R16 ;  /* 0x0000080005067824 */ /* 0x042fe200078e0210 */
[----:B------:R-:W-:Y:S01]  /*8610*/  R2UR UR15, R16 ;  /* 0x00000000100f72ca */ /* 0x000fe200000e0000 */
[----:B------:R-:W-:Y:S01]  /*8620*/  IMAD R7, R5, 0x1000, R14 ;  /* 0x0000100005077824 */ /* 0x000fe200078e020e */
[----:B------:R-:W-:Y:S01]  /*8630*/  R2UR UR22, R9 ;  /* 0x00000000091672ca */ /* 0x000fe200000e0000 */
[----:B------:R-:W-:Y:S01]  /*8640*/  VIADD R18, R18, 0xffffffff ;  /* 0xffffffff12127836 */ /* 0x000fe20000000000 */
[----:B------:R-:W-:Y:S01]  /*8650*/  R2UR UR8, R6 ;  /* 0x00000000060872ca */ /* 0x000fe200000e0000 */
[----:B------:R-:W-:Y:S01]  /*8660*/  UIADD3 UR16, UP0, UR24, 0xf0, URZ ;  /* 0x000000f018107890 */ /* 0x000fe2000ff1e03f */
[----:B------:R-:W-:Y:S01]  /*8670*/  R2UR UR11, R7 ;  /* 0x00000000070b72ca */ /* 0x000fe200000e0000 */
[----:B------:R-:W-:Y:S01]  /*8680*/  UIADD3 UR28, UP1, UR24, 0x1f0, URZ ;  /* 0x000001f0181c7890 */ /* 0x000fe2000ff3e03f */
[----:B------:R-:W-:Y:S01]  /*8690*/  R2UR UR9, R15 ;  /* 0x000000000f0972ca */ /* 0x000fe200000e0000 */
[----:B------:R-:W-:Y:S01]  /*86a0*/  UIADD3.X UR17, URZ, UR25, URZ, UP0, !UPT ;  /* 0x000000193f117290 */ /* 0x000fe200087fe43f */
[----:B------:R-:W-:Y:S01]  /*86b0*/  R2UR UR10, R17 ;  /* 0x00000000110a72ca */ /* 0x000fe200000e0000 */
[----:B------:R-:W-:Y:S01]  /*86c0*/  VIADD R5, R5, 0x1 ;  /* 0x0000000105057836 */ /* 0x000fe20000000000 */
[----:B------:R-:W-:Y:S01]  /*86d0*/  R2UR UR12, R0 ;  /* 0x00000000000c72ca */ /* 0x000fe200000e0000 */
[----:B------:R-:W-:Y:S01]  /*86e0*/  UIADD3.X UR29, URZ, UR25, URZ, UP1, !UPT ;  /* 0x000000193f1d7290 */ /* 0x000fe20008ffe43f */
[----:B------:R-:W-:Y:S01]  /*86f0*/  R2UR UR23, R8 ;  /* 0x00000000081772ca */ /* 0x000fe200000e0000 */
[----:B------:R-:W-:Y:S01]  /*8700*/  UMOV UR18, 0x0 ;  /* 0x0000000000127882 */ /* 0x000fe20000000000 */
[----:B------:R-:W-:Y:S01]  /*8710*/  ISETP.GT.AND P2, PT, R18, 0x1, PT ;  /* 0x000000011200780c */ /* 0x000fe20003f44270 */
[----:B------:R-:W-:Y:S01]  /*8720*/  UIADD3 UR8, UR8, 0x180, URZ ;  /* 0x0000018008087890 */ /* 0x000fe2000fffe03f */
[----:B------:R-:W-:Y:S01]  /*8730*/  ISETP.NE.AND P1, PT, R5, 0x4, PT ;  /* 0x000000040500780c */ /* 0x000fe20003f25270 */
[----:B------:R-:W-:Y:S01]  /*8740*/  UIADD3 UR15, UR15, 0x2180, UR11 ;  /* 0x000021800f0f7890 */ /* 0x000fe2000fffe00b */
[----:B------:R-:W-:Y:S01]  /*8750*/  VIADD R17, R17, 0x20 ;  /* 0x0000002011117836 */ /* 0x000fe20000000000 */
[----:B------:R-:W-:Y:S01]  /*8760*/  UMOV UR19, 0x10000000 ;  /* 0x1000000000137882 */ /* 0x000fe20000000000 */
[----:B------:R-:W-:Y:S01]  /*8770*/  UMOV UR11, UR22 ;  /* 0x00000016000b7c82 */ /* 0x000fe20008000000 */
[----:B------:R-:W-:Y:S01]  /*8780*/  UMOV UR30, 0x30000 ;  /* 0x00030000001e7882 */ /* 0x000fe20000000000 */
[----:B------:R-:W-:-:S02]  /*8790*/  SEL R7, RZ, 0x1, P1 ;  /* 0x00000001ff077807 */ /* 0x000fc40000800000 */
[----:B------:R0:W-:Y:S01]  /*87a0*/  UTMALDG.3D [UR8], [UR16], desc[UR18] ;  /* 0x00001208100075b4 */ /* 0x0001e20008011000 */
[----:B------:R-:W-:Y:S02]  /*87b0*/  SEL R5, R5, RZ, P1 ;  /* 0x000000ff05057207 */ /* 0x000fe40000800000 */
[----:B------:R-:W-:Y:S01]  /*87c0*/  LOP3.LUT R4, R4, R7, RZ, 0x3c, !PT ;  /* 0x0000000704047212 */ /* 0x000fe200078e3cff */
[----:B0-----:R-:W-:Y:S01]  /*87d0*/  UMOV UR11, UR23 ;  /* 0x00000017000b7c82 */ /* 0x001fe20008000000 */
[----:B------:R-:W-:Y:S02]  /*87e0*/  UMOV UR8, UR15 ;  /* 0x0000000f00087c82 */ /* 0x000fe40008000000 */
[----:B------:R0:W-:Y:S02]  /*87f0*/  UTMALDG.3D.MULTICAST [UR8], [UR28], UR30, desc[UR18] ;  /* 0x000012081c0073b4 */ /* 0x0001e4000801181e */
[----:B0-----:R-:W-:Y:S05]  /*8800*/  @P2 BRA `(.L_x_180) ;  /* 0xfffffffc003c2947 */ /* 0x001fea000383ffff */
.L_x_176:
[----:B------:R-:W-:Y:S05]  /*8810*/  BSYNC B1 ;  /* 0x0000000000017941 */ /* 0x000fea0003800000 */
.L_x_175:
[----:B------:R-:W-:Y:S01]  /*8820*/  LOP3.LUT P4, RZ, R12, 0xff, RZ, 0xc0, !PT ;  /* 0x000000ff0cff7812 */ /* 0x000fe2000788c0ff */
[----:B------:R-:W-:Y:S01]  /*8830*/  VIADD R10, R10, UR14 ;  /* 0x0000000e0a0a7c36 */ /* 0x000fe20008000000 */
[----:B------:R-:W-:Y:S01]  /*8840*/  ULDC.64 UR8, c[0x0][0x650] ;  /* 0x0001940000087ab9 */ /* 0x000fe20000000a00 */
[----:B------:R-:W-:Y:S01]  /*8850*/  BSSY B1, `(.L_x_181) ;  /* 0x000006e000017945 */ /* 0x000fe20003800000 */
[----:B------:R-:W-:Y:S02]  /*8860*/  PRMT R6, RZ, 0x7610, R6 ;  /* 0x00007610ff067816 */ /* 0x000fe40000000006 */
[----:B------:R-:W-:Y:S02]  /*8870*/  SHF.R.U32.HI R0, RZ, 0x2, R10 ;  /* 0x00000002ff007819 */ /* 0x000fe4000001160a */
[----:B------:R-:W-:Y:S02]  /*8880*/  ISETP.GT.U32.AND P1, PT, R10, 0x3, PT ;  /* 0x000000030a00780c */ /* 0x000fe40003f24070 */
[----:B------:R-:W-:-:S02]  /*8890*/  LOP3.LUT R0, R0, 0x1, RZ, 0xc0, !PT ;  /* 0x0000000100007812 */ /* 0x000fc400078ec0ff */
[----:B------:R-:W-:Y:S01]  /*88a0*/  LOP3.LUT R10, R10, 0x3, RZ, 0xc0, !PT ;  /* 0x000000030a0a7812 */ /* 0x000fe200078ec0ff */
[----:B------:R-:W0:Y:S01]  /*88b0*/  @P4 S2R R5, SR_CgaCtaId ;  /* 0x0000000000054919 */ /* 0x000e220000008800 */
[----:B------:R-:W-:Y:S02]  /*88c0*/  @P4 MOV R4, 0x400 ;  /* 0x0000040000044802 */ /* 0x000fe40000000f00 */
[----:B------:R-:W-:Y:S02]  /*88d0*/  ISETP.NE.U32.AND P2, PT, R0, 0x1, PT ;  /* 0x000000010000780c */ /* 0x000fe40003f45070 */
[----:B------:R-:W-:Y:S02]  /*88e0*/  PRMT R12, RZ, 0x7610, R12 ;  /* 0x00007610ff0c7816 */ /* 0x000fe4000000000c */
[----:B0-----:R-:W-:Y:S01]  /*88f0*/  @P4 LEA R4, R5, R4, 0x18 ;  /* 0x0000000405044211 */ /* 0x001fe200078ec0ff */
[----:B------:R-:W-:-:S03]  /*8900*/  IMAD.U32 R5, RZ, RZ, UR14 ;  /* 0x0000000eff057e24 */ /* 0x000fc6000f8e00ff */
[----:B------:R0:W-:Y:S01]  /*8910*/  @P4 SYNCS.ARRIVE.TRANS64.A1T0 RZ, [R4+URZ+0x78], RZ ;  /* 0x000078ff04ff49a7 */ /* 0x0001e2000810003f */
[----:B------:R-:W-:Y:S02]  /*8920*/  IADD3 R2, P4, R2, UR20, RZ ;  /* 0x0000001402027c10 */ /* 0x000fe4000ff9e0ff */
[----:B------:R-:W-:Y:S02]  /*8930*/  ISETP.LT.U32.AND P1, PT, R5, 0x4, P1 ;  /* 0x000000040500780c */ /* 0x000fe40000f21070 */
[----:B------:R-:W-:Y:S02]  /*8940*/  IADD3.X R3, R3, UR13, RZ, P4, !PT ;  /* 0x0000000d03037c10 */ /* 0x000fe4000a7fe4ff */
[----:B------:R-:W-:Y:S02]  /*8950*/  ISETP.GE.U32.AND P4, PT, R2, UR8, PT ;  /* 0x0000000802007c0c */ /* 0x000fe4000bf86070 */
[----:B------:R-:W-:Y:S02]  /*8960*/  SEL R0, RZ, 0x1, !P1 ;  /* 0x00000001ff007807 */ /* 0x000fe40004800000 */
[----:B------:R-:W-:-:S02]  /*8970*/  ISETP.GE.U32.AND.EX P1, PT, R3, UR9, PT, P4 ;  /* 0x0000000903007c0c */ /* 0x000fc4000bf26140 */
[----:B------:R-:W-:Y:S01]  /*8980*/  ISETP.GT.U32.AND P2, PT, R5, 0x3, !P2 ;  /* 0x000000030500780c */ /* 0x000fe20005744070 */
[----:B------:R-:W-:-:S03]  /*8990*/  IMAD.MOV.U32 R5, RZ, RZ, -0x1 ;  /* 0xffffffffff057424 */ /* 0x000fc600078e00ff */
[----:B0-----:R-:W-:-:S04]  /*89a0*/  SEL R4, RZ, 0x1, !P2 ;  /* 0x00000001ff047807 */ /* 0x001fc80005000000 */
[----:B------:R-:W-:Y:S01]  /*89b0*/  LOP3.LUT R11, R4, R11, R0, 0x96, !PT ;  /* 0x0000000b040b7212 */ /* 0x000fe200078e9600 */
[----:B------:R-:W-:Y:S02]  /*89c0*/  IMAD.MOV.U32 R4, RZ, RZ, -0x1 ;  /* 0xffffffffff047424 */ /* 0x000fe400078e00ff */
[----:B------:R-:W-:Y:S01]  /*89d0*/  IMAD.MOV.U32 R0, RZ, RZ, -0x1 ;  /* 0xffffffffff007424 */ /* 0x000fe200078e00ff */
[----:B------:R-:W-:Y:S06]  /*89e0*/  @P1 BRA `(.L_x_182) ;  /* 0x0000000400501947 */ /* 0x000fec0003800000 */
[----:B------:R-:W0:Y:S01]  /*89f0*/  S2UR UR8, SR_CTAID.X ;  /* 0x00000000000879c3 */ /* 0x000e220000002500 */
[----:B------:R-:W-:Y:S01]  /*8a00*/  ULDC.64 UR10, c[0x0][0x628] ;  /* 0x00018a00000a7ab9 */ /* 0x000fe20000000a00 */
[----:B------:R-:W-:Y:S01]  /*8a10*/  ULDC UR9, c[0x0][0x150] ;  /* 0x0000540000097ab9 */ /* 0x000fe20000000800 */
[----:B------:R-:W-:Y:S01]  /*8a20*/  ISETP.NE.U32.AND P1, PT, RZ, UR10, PT ;  /* 0x0000000aff007c0c */ /* 0x000fe2000bf25070 */
[----:B------:R-:W-:Y:S01]  /*8a30*/  ULDC UR12, c[0x0][0x630] ;  /* 0x00018c00000c7ab9 */ /* 0x000fe20000000800 */
[----:B------:R-:W-:Y:S01]  /*8a40*/  ULDC UR16, c[0x0][0x154] ;  /* 0x0000550000107ab9 */ /* 0x000fe20000000800 */
[----:B------:R-:W-:Y:S01]  /*8a50*/  IMAD.MOV.U32 R4, RZ, RZ, R2 ;  /* 0x000000ffff047224 */ /* 0x000fe200078e0002 */
[----:B------:R-:W-:Y:S01]  /*8a60*/  ISETP.NE.AND.EX P1, PT, RZ, UR11, PT, P1 ;  /* 0x0000000bff007c0c */ /* 0x000fe2000bf25310 */
[----:B------:R-:W1:Y:S01]  /*8a70*/  S2UR UR15, SR_CTAID.Y ;  /* 0x00000000000f79c3 */ /* 0x000e620000002600 */
[----:B------:R-:W-:Y:S01]  /*8a80*/  IMAD.MOV.U32 R5, RZ, RZ, R3 ;  /* 0x000000ffff057224 */ /* 0x000fe200078e0003 */
[----:B0-----:R-:W-:-:S05]  /*8a90*/  I2FP.F32.U32 R0, UR8 ;  /* 0x0000000800007c45 */ /* 0x001fca0008201000 */
[----:B------:R-:W-:-:S05]  /*8aa0*/  FMUL R16, R0, UR9 ;  /* 0x0000000900107c20 */ /* 0x000fca0008400000 */
[----:B------:R-:W-:Y:S05]  /*8ab0*/  @!P1 BRA `(.L_x_183) ;  /* 0x0000000000289947 */ /* 0x000fea0003800000 */
[----:B------:R-:W-:Y:S02]  /*8ac0*/  ULDC UR9, c[0x0][0x634] ;  /* 0x00018d0000097ab9 */ /* 0x000fe40000000800 */
[----:B------:R-:W-:-:S05]  /*8ad0*/  IADD3 R9, P1, R2, UR9, RZ ;  /* 0x0000000902097c10 */ /* 0x000fca000ff3e0ff */
[----:B------:R-:W-:-:S04]  /*8ae0*/  IMAD.X R15, RZ, RZ, R3, P1 ;  /* 0x000000ffff0f7224 */ /* 0x000fc800008e0603 */
[----:B------:R-:W-:-:S04]  /*8af0*/  IMAD.WIDE.U32 R6, R15, UR10, RZ ;  /* 0x0000000a0f067c25 */ /* 0x000fc8000f8e00ff */
[----:B------:R-:W-:-:S04]  /*8b00*/  IMAD.WIDE.U32 R6, P1, R9, UR11, R6 ;  /* 0x0000000b09067c25 */ /* 0x000fc8000f820006 */
[----:B------:R-:W-:-:S04]  /*8b10*/  IMAD.WIDE.U32 R8, R9, UR10, RZ ;  /* 0x0000000a09087c25 */ /* 0x000fc8000f8e00ff */
[----:B------:R-:W-:Y:S01]  /*8b20*/  IMAD.X R5, RZ, RZ, RZ, P1 ;  /* 0x000000ffff057224 */ /* 0x000fe200008e06ff */
[----:B------:R-:W-:Y:S01]  /*8b30*/  IADD3 RZ, P1, R9, R6, RZ ;  /* 0x0000000609ff7210 */ /* 0x000fe20007f3e0ff */
[----:B------:R-:W-:-:S04]  /*8b40*/  IMAD.MOV.U32 R4, RZ, RZ, R7 ;  /* 0x000000ffff047224 */ /* 0x000fc800078e0007 */
[----:B------:R-:W-:-:S08]  /*8b50*/  IMAD.WIDE.U32.X R4, R15, UR11, R4, P1 ;  /* 0x0000000b0f047c25 */ /* 0x000fd000088e0404 */
.L_x_183:
[--C-:B------:R-:W-:Y:S01]  /*8b60*/  SHF.R.U64 R0, R4, UR12, R5.reuse ;  /* 0x0000000c04007c19 */ /* 0x100fe20008001205 */
[----:B------:R-:W0:Y:S01]  /*8b70*/  F2I.U32.TRUNC.NTZ R16, R16 ;  /* 0x0000001000107305 */ /* 0x000e22000020f000 */
[----:B------:R-:W-:Y:S01]  /*8b80*/  SHF.R.U32.HI R4, RZ, UR12, R5 ;  /* 0x0000000cff047c19 */ /* 0x000fe20008011605 */
[----:B------:R-:W-:Y:S01]  /*8b90*/  ULDC.64 UR10, c[0x0][0x620] ;  /* 0x00018800000a7ab9 */ /* 0x000fe20000000a00 */
[----:B------:R-:W-:Y:S01]  /*8ba0*/  IADD3 R7, P1, RZ, -R0, RZ ;  /* 0x80000000ff077210 */ /* 0x000fe20007f3e0ff */
[----:B------:R-:W2:Y:S01]  /*8bb0*/  LDC R15, c[0x0][0x610] ;  /* 0x00018400ff0f7b82 */ /* 0x000ea20000000800 */
[----:B-1----:R-:W-:Y:S01]  /*8bc0*/  I2FP.F32.U32 R6, UR15 ;  /* 0x0000000f00067c45 */ /* 0x002fe20008201000 */
[----:B------:R-:W-:Y:S01]  /*8bd0*/  ULDC UR12, c[0x0][0x658] ;  /* 0x00019600000c7ab9 */ /* 0x000fe20000000800 */
[----:B------:R-:W-:Y:S01]  /*8be0*/  ULDC UR18, c[0x0][0x648] ;  /* 0x0001920000127ab9 */ /* 0x000fe20000000800 */
[----:B------:R-:W-:Y:S02]  /*8bf0*/  IMAD.X R4, RZ, RZ, ~R4, P1 ;  /* 0x000000ffff047224 */ /* 0x000fe400008e0e04 */
[----:B------:R-:W-:Y:S01]  /*8c00*/  FMUL R8, R6, UR16 ;  /* 0x0000001006087c20 */ /* 0x000fe20008400000 */
[----:B------:R-:W-:Y:S01]  /*8c10*/  ULDC.64 UR16, c[0x0][0x640] ;  /* 0x0001900000107ab9 */ /* 0x000fe20000000a00 */
[----:B------:R-:W-:Y:S01]  /*8c20*/  IMAD R6, R4, UR10, RZ ;  /* 0x0000000a04067c24 */ /* 0x000fe2000f8e02ff */
[----:B------:R-:W-:Y:S01]  /*8c30*/  ISETP.NE.U32.AND P1, PT, RZ, UR16, PT ;  /* 0x00000010ff007c0c */ /* 0x000fe2000bf25070 */
[C---:B------:R-:W-:Y:S01]  /*8c40*/  IMAD.WIDE.U32 R4, R7.reuse, UR10, R2 ;  /* 0x0000000a07047c25 */ /* 0x040fe2000f8e0002 */
[----:B0-----:R-:W-:Y:S01]  /*8c50*/  R2UR UR9, R16 ;  /* 0x00000000100972ca */ /* 0x001fe200000e0000 */
[----:B------:R-:W0:Y:S01]  /*8c60*/  F2I.U32.TRUNC.NTZ R8, R8 ;  /* 0x0000000800087305 */ /* 0x000e22000020f000 */
[----:B------:R-:W-:Y:S01]  /*8c70*/  ULDC UR10, c[0x0][0x618] ;  /* 0x00018600000a7ab9 */ /* 0x000fe20000000800 */
[----:B------:R-:W-:Y:S01]  /*8c80*/  IMAD R7, R7, UR11, R6 ;  /* 0x0000000b07077c24 */ /* 0x000fe2000f8e0206 */
[----:B------:R-:W-:-:S03]  /*8c90*/  ISETP.NE.AND.EX P1, PT, RZ, UR17, PT, P1 ;  /* 0x00000011ff007c0c */ /* 0x000fc6000bf25310 */
[----:B------:R-:W-:-:S05]  /*8ca0*/  IMAD.IADD R5, R5, 0x1, R7 ;  /* 0x0000000105057824 */ /* 0x000fca00078e0207 */
[--C-:B------:R-:W-:Y:S02]  /*8cb0*/  SHF.R.U64 R16, R4, UR10, R5.reuse ;  /* 0x0000000a04107c19 */ /* 0x100fe40008001205 */
[----:B------:R-:W-:Y:S01]  /*8cc0*/  SHF.R.U32.HI R5, RZ, UR10, R5 ;  /* 0x0000000aff057c19 */ /* 0x000fe20008011605 */
[----:B------:R-:W-:Y:S01]  /*8cd0*/  ULDC UR10, c[0x0][0x608] ;  /* 0x00018200000a7ab9 */ /* 0x000fe20000000800 */
[----:B0-----:R-:W-:Y:S02]  /*8ce0*/  R2UR UR11, R8 ;  /* 0x00000000080b72ca */ /* 0x001fe400000e0000 */
[--C-:B------:R-:W-:Y:S02]  /*8cf0*/  SHF.R.U64 R18, R16, UR10, R5.reuse ;  /* 0x0000000a10127c19 */ /* 0x100fe40008001205 */
[----:B------:R-:W-:Y:S01]  /*8d00*/  SHF.R.U32.HI R5, RZ, UR10, R5 ;  /* 0x0000000aff057c19 */ /* 0x000fe20008011605 */
[----:B------:R-:W-:-:S03]  /*8d10*/  UIADD3 UR10, -UR9, URZ, URZ ;  /* 0x0000003f090a7290 */ /* 0x000fc6000fffe13f */
[--C-:B------:R-:W-:Y:S01]  /*8d20*/  SHF.R.U64 R20, R18, UR12, R5.reuse ;  /* 0x0000000c12147c19 */ /* 0x100fe20008001205 */
[----:B------:R-:W-:Y:S01]  /*8d30*/  ULDC UR9, c[0x0][0x144] ;  /* 0x0000510000097ab9 */ /* 0x000fe20000000800 */
[----:B------:R-:W-:-:S03]  /*8d40*/  SHF.R.U32.HI R5, RZ, UR12, R5 ;  /* 0x0000000cff057c19 */ /* 0x000fc60008011605 */
[----:B------:R-:W-:Y:S01]  /*8d50*/  IMAD.MOV.U32 R4, RZ, RZ, R20 ;  /* 0x000000ffff047224 */ /* 0x000fe200078e0014 */
[----:B------:R-:W-:Y:S06]  /*8d60*/  @!P1 BRA `(.L_x_184) ;  /* 0x0000000000289947 */ /* 0x000fec0003800000 */
        /* <DEDUP_REMOVED lines=10> */
.L_x_184:
[----:B------:R-:W-:Y:S01]  /*8e10*/  UIADD3 UR11, -UR11, URZ, URZ ;  /* 0x0000003f0b0b7290 */ /* 0x000fe2000fffe13f */
[----:B------:R-:W-:Y:S01]  /*8e20*/  SHF.R.U64 R5, R4, UR18, R5 ;  /* 0x0000001204057c19 */ /* 0x000fe20008001205 */
[----:B------:R-:W-:Y:S01]  /*8e30*/  UIMAD UR8, UR9, UR10, UR8 ;  /* 0x0000000a090872a4 */ /* 0x000fe2000f8e0208 */
[----:B------:R-:W-:Y:S02]  /*8e40*/  LOP3.LUT R4, R18, UR6, RZ, 0xc0, !PT ;  /* 0x0000000612047c12 */ /* 0x000fe4000f8ec0ff */
[----:B------:R-:W-:Y:S01]  /*8e50*/  ULDC UR9, c[0x0][0x148] ;  /* 0x0000520000097ab9 */ /* 0x000fe20000000800 */
[----:B------:R-:W-:Y:S01]  /*8e60*/  IMAD.MOV R7, RZ, RZ, -R5 ;  /* 0x000000ffff077224 */ /* 0x000fe200078e0a05 */
[----:B------:R-:W-:Y:S01]  /*8e70*/  @UP2 UIMAD UR8, UR9, UR11, UR15 ;  /* 0x0000000b090822a4 */ /* 0x000fe2000f8e020f */
[----:B------:R-:W-:Y:S01]  /*8e80*/  IMAD R6, R5, UR5, R4 ;  /* 0x0000000505067c24 */ /* 0x000fe2000f8e0204 */
[----:B------:R-:W-:Y:S01]  /*8e90*/  LOP3.LUT R5, R16, UR4, RZ, 0xc0, !PT ;  /* 0x0000000410057c12 */ /* 0x000fe2000f8ec0ff */
[----:B------:R-:W-:Y:S01]  /*8ea0*/  ULDC UR9, c[0x0][0x638] ;  /* 0x00018e0000097ab9 */ /* 0x000fe20000000800 */
[----:B------:R-:W-:Y:S01]  /*8eb0*/  PLOP3.LUT P1, PT, PT, PT, UP2, 0x80, 0x0 ;  /* 0x000000000000781c */ /* 0x000fe20003f2f028 */
[----:B------:R-:W-:-:S02]  /*8ec0*/  IMAD R4, R7, UR9, R20 ;  /* 0x0000000907047c24 */ /* 0x000fc4000f8e0214 */
[----:B--2---:R-:W-:Y:S01]  /*8ed0*/  IMAD R15, R6, R15, UR8 ;  /* 0x00000008060f7e24 */ /* 0x004fe2000f8e020f */
[----:B------:R-:W-:Y:S01]  /*8ee0*/  ULDC UR8, c[0x0][0x600] ;  /* 0x0001800000087ab9 */ /* 0x000fe20000000800 */
[----:B------:R-:W-:Y:S02]  /*8ef0*/  IMAD.MOV.U32 R6, RZ, RZ, 0x1 ;  /* 0x00000001ff067424 */ /* 0x000fe400078e00ff */
[----:B------:R-:W-:-:S05]  /*8f00*/  IMAD R8, R4, UR8, R5 ;  /* 0x0000000804087c24 */ /* 0x000fca000f8e0205 */
[----:B------:R-:W-:Y:S02]  /*8f10*/  SEL R4, R8, R15, !P1 ;  /* 0x0000000f08047207 */ /* 0x000fe40004800000 */
[----:B------:R-:W-:-:S07]  /*8f20*/  SEL R5, R15, R8, !P1 ;  /* 0x000000080f057207 */ /* 0x000fce0004800000 */
.L_x_182:
[----:B------:R-:W-:Y:S05]  /*8f30*/  BSYNC B1 ;  /* 0x0000000000017941 */ /* 0x000fea0003800000 */
.L_x_181:
[----:B------:R-:W-:-:S13]  /*8f40*/  LOP3.LUT P1, RZ, R6, 0xff, RZ, 0xc0, !PT ;  /* 0x000000ff06ff7812 */ /* 0x000fda000782c0ff */
[----:B------:R-:W-:Y:S05]  /*8f50*/  @P1 BRA `(.L_x_185) ;  /* 0xfffffff400341947 */ /* 0x000fea000383ffff */
[----:B------:R-:W-:Y:S05]  /*8f60*/  BSYNC B0 ;  /* 0x0000000000007941 */ /* 0x000fea0003800000 */
.L_x_173:
[----:B------:R-:W-:-:S03]  /*8f70*/  UMOV UR8, 0xffffffff ;  /* 0xffffffff00087882 */ /* 0x000fc60000000000 */
[----:B------:R-:W-:Y:S05]  /*8f80*/  BRA.DIV UR8, `(.L_x_186) ;  /* 0x0000000608487947 */ /* 0x000fea000b800000 */
[----:B------:R-:W-:-:S13]  /*8f90*/  ELECT P0, URZ, PT ;  /* 0x00000000003f782f */ /* 0x000fda0003800000 */
.L_x_202:
[----:B------:R-:W-:Y:S04]  /*8fa0*/  BSSY B0, `(.L_x_187) ;  /* 0x000002c000007945 */ /* 0x000fe80003800000 */
[----:B------:R-:W-:Y:S05]  /*8fb0*/  @!P0 BRA `(.L_x_188) ;  /* 0x0000000000a88947 */ /* 0x000fea0003800000 */
[----:B------:R-:W-:-:S04]  /*8fc0*/  ULOP3.LUT UR8, UR7, 0x2, URZ, 0xfc, !UPT ;  /* 0x0000000207087892 */ /* 0x000fc8000f8efc3f */
[----:B------:R-:W-:-:S06]  /*8fd0*/  UISETP.NE.AND UP0, UPT, UR8, 0x3, UPT ;  /* 0x000000030800788c */ /* 0x000fcc000bf05270 */
[----:B------:R-:W-:-:S13]  /*8fe0*/  PLOP3.LUT P0, PT, PT, PT, UP0, 0x80, 0x0 ;  /* 0x000000000000781c */ /* 0x000fda0003f0f008 */
[----:B------:R-:W-:Y:S05]  /*8ff0*/  @!P0 BRA `(.L_x_189) ;  /* 0x0000000000048947 */ /* 0x000fea0003800000 */
[----:B------:R-:W-:Y:S01]  /*9000*/  BPT.TRAP 0x1 ;  /* 0x000000040000795c */ /* 0x000fe20000300000 */
.L_x_189:
[----:B------:R-:W0:Y:S01]  /*9010*/  S2R R3, SR_CgaCtaId ;  /* 0x0000000000037919 */ /* 0x000e220000008800 */
[----:B------:R-:W-:Y:S02]  /*9020*/  MOV R0, 0x400 ;  /* 0x0000040000007802 */ /* 0x000fe40000000f00 */
[----:B------:R-:W-:Y:S02]  /*9030*/  SHF.L.U32 R2, R11, 0x1f, RZ ;  /* 0x0000001f0b027819 */ /* 0x000fe400000006ff */
[----:B0-----:R-:W-:-:S05]  /*9040*/  LEA R3, R3, R0, 0x18 ;  /* 0x0000000003037211 */ /* 0x001fca00078ec0ff */
[----:B------:R-:W-:-:S04]  /*9050*/  VIADD R3, R3, 0x20 ;  /* 0x0000002003037836 */ /* 0x000fc80000000000 */
[C---:B------:R-:W-:Y:S02]  /*9060*/  IMAD R5, R10.reuse, 0x8, R3 ;  /* 0x000000080a057824 */ /* 0x040fe400078e0203 */
[----:B------:R-:W-:Y:S02]  /*9070*/  VIADD R10, R10, 0x1 ;  /* 0x000000010a0a7836 */ /* 0x000fe40000000000 */
[----:B------:R-:W0:Y:S03]  /*9080*/  SYNCS.PHASECHK.TRANS64.TRYWAIT P0, [R5+URZ], R2 ;  /* 0x00000002050075a7 */ /* 0x000e26000800017f */
[----:B------:R-:W-:-:S04]  /*9090*/  ISETP.NE.AND P1, PT, R10, 0x4, PT ;  /* 0x000000040a00780c */ /* 0x000fc80003f25270 */
[----:B------:R-:W-:Y:S02]  /*90a0*/  SEL R0, RZ, 0x1, P1 ;  /* 0x00000001ff007807 */ /* 0x000fe40000800000 */
[----:B------:R-:W-:Y:S02]  /*90b0*/  SEL R10, R10, RZ, P1 ;  /* 0x000000ff0a0a7207 */ /* 0x000fe40000800000 */
[----:B------:R-:W-:-:S03]  /*90c0*/  LOP3.LUT R11, R11, R0, RZ, 0x3c, !PT ;  /* 0x000000000b0b7212 */ /* 0x000fc600078e3cff */
[----:B------:R-:W-:Y:S01]  /*90d0*/  IMAD R7, R10, 0x8, R3 ;  /* 0x000000080a077824 */ /* 0x000fe200078e0203 */
[----:B------:R-:W-:Y:S01]  /*90e0*/  SHF.L.U32 R4, R11, 0x1f, RZ ;  /* 0x0000001f0b047819 */ /* 0x000fe200000006ff */
[----:B0-----:R-:W-:Y:S06]  /*90f0*/  @!P0 BRA `(.L_x_190) ;  /* 0x0000000400108947 */ /* 0x001fec0003800000 */
.L_x_203:
[----:B------:R-:W1:Y:S01]  /*9100*/  SYNCS.PHASECHK.TRANS64.TRYWAIT P0, [R7+URZ], R4 ;  /* 0x00000004070075a7 */ /* 0x000e62000800017f */
[----:B------:R-:W-:-:S05]  /*9110*/  VIADD R0, R10, 0x1 ;  /* 0x000000010a007836 */ /* 0x000fca0000000000 */
[----:B------:R-:W-:-:S04]  /*9120*/  ISETP.NE.AND P1, PT, R0, 0x4, PT ;  /* 0x000000040000780c */ /* 0x000fc80003f25270 */
[----:B0-----:R-:W-:Y:S02]  /*9130*/  SEL R2, RZ, 0x1, P1 ;  /* 0x00000001ff027807 */ /* 0x001fe40000800000 */
[----:B------:R-:W-:Y:S02]  /*9140*/  SEL R0, R0, RZ, P1 ;  /* 0x000000ff00007207 */ /* 0x000fe40000800000 */
[----:B------:R-:W-:-:S03]  /*9150*/  LOP3.LUT R11, R11, R2, RZ, 0x3c, !PT ;  /* 0x000000020b0b7212 */ /* 0x000fc600078e3cff */
[----:B------:R-:W-:Y:S01]  /*9160*/  IMAD R6, R0, 0x8, R3 ;  /* 0x0000000800067824 */ /* 0x000fe200078e0203 */
[----:B------:R-:W-:Y:S01]  /*9170*/  SHF.L.U32 R5, R11, 0x1f, RZ ;  /* 0x0000001f0b057819 */ /* 0x000fe200000006ff */
[----:B-1----:R-:W-:Y:S06]  /*9180*/  @!P0 BRA `(.L_x_191) ;  /* 0x0000000400008947 */ /* 0x002fec0003800000 */
.L_x_204:
[----:B------:R-:W1:Y:S01]  /*9190*/  SYNCS.PHASECHK.TRANS64.TRYWAIT P0, [R6+URZ], R5 ;  /* 0x00000005060075a7 */ /* 0x000e62000800017f */
[----:B------:R-:W-:-:S05]  /*91a0*/  VIADD R0, R0, 0x1 ;  /* 0x0000000100007836 */ /* 0x000fca0000000000 */
[----:B------:R-:W-:-:S04]  /*91b0*/  ISETP.NE.AND P1, PT, R0, 0x4, PT ;  /* 0x000000040000780c */ /* 0x000fc80003f25270 */
[----:B------:R-:W-:Y:S02]  /*91c0*/  SEL R2, RZ, 0x1, P1 ;  /* 0x00000001ff027807 */ /* 0x000fe40000800000 */
[----:B------:R-:W-:Y:S02]  /*91d0*/  SEL R0, R0, RZ, P1 ;  /* 0x000000ff00007207 */ /* 0x000fe40000800000 */
[----:B------:R-:W-:Y:S01]  /*91e0*/  LOP3.LUT R2, R11, R2, RZ, 0x3c, !PT ;  /* 0x000000020b027212 */ /* 0x000fe200078e3cff */
[----:B-1----:R-:W-:Y:S06]  /*91f0*/  @!P0 BRA `(.L_x_192) ;  /* 0x0000000000f88947 */ /* 0x002fec0003800000 */
.L_x_205:
[----:B------:R-:W-:Y:S01]  /*9200*/  IMAD R3, R0, 0x8, R3 ;  /* 0x0000000800037824 */ /* 0x000fe200078e0203 */
[----:B------:R-:W-:-:S07]  /*9210*/  SHF.L.U32 R0, R2, 0x1f, RZ ;  /* 0x0000001f02007819 */ /* 0x000fce00000006ff */
.L_x_193:
[----:B--2---:R2:W3:Y:S02]  /*9220*/  SYNCS.PHASECHK.TRANS64.TRYWAIT P0, [R3+URZ], R0 ;  /* 0x00000000030075a7 */ /* 0x0044e4000800017f */
[----:B---3--:R-:W-:Y:S05]  /*9230*/  @!P0 NANOSLEEP.SYNCS 0x989680 ;  /* 0x009896800000895d */ /* 0x008fea0003900000 */
[----:B------:R-:W3:Y:S02]  /*9240*/  @!P0 SYNCS.PHASECHK.TRANS64 P0, [R3+URZ], R0 ;  /* 0x00000000030085a7 */ /* 0x000ee4000800007f */
[----:B---3--:R-:W-:Y:S05]  /*9250*/  @!P0 BRA `(.L_x_193) ;  /* 0xfffffffc00f08947 */ /* 0x008fea000383ffff */
.L_x_188:
[----:B------:R-:W-:Y:S05]  /*9260*/  BSYNC B0 ;  /* 0x0000000000007941 */ /* 0x000fea0003800000 */
.L_x_187:
[----:B------:R-:W-:Y:S05]  /*9270*/  EXIT ;  /* 0x000000000000794d */ /* 0x000fea0003800000 */
.L_x_18:
[----:B0-----:R0:W1:Y:S02]  /*9280*/  SYNCS.PHASECHK.TRANS64.TRYWAIT P0, [R15+URZ+-0x8], R12 ;  /* 0xfffff80c0f0075a7 */ /* 0x001064000800017f */
[----:B-1----:R-:W-:Y:S05]  /*9290*/  @!P0 NANOSLEEP.SYNCS 0x989680 ;  /* 0x009896800000895d */ /* 0x002fea0003900000 */
[----:B------:R-:W1:Y:S02]  /*92a0*/  @!P0 SYNCS.PHASECHK.TRANS64 P0, [R15+URZ+-0x8], R12 ;  /* 0xfffff80c0f0085a7 */ /* 0x000e64000800007f */
[----:B-1----:R-:W-:Y:S05]  /*92b0*/  @!P0 BRA `(.L_x_18) ;  /* 0xfffffffc00f08947 */ /* 0x002fea000383ffff */
[----:B------:R-:W-:Y:S05]  /*92c0*/  BRA `(.L_x_194) ;  /* 0xffffff84002c7947 */ /* 0x000fea000383ffff */
.L_x_23:
[----:B-1----:R-:W-:-:S04]  /*92d0*/  IMAD.U32 R13, RZ, RZ, UR4 ;  /* 0x00000004ff0d7e24 */ /* 0x002fc8000f8e00ff */
[----:B------:R1:W4:Y:S03]  /*92e0*/  SYNCS.PHASECHK.TRANS64.TRYWAIT P0, [R13+URZ], R12 ;  /* 0x0000000c0d0075a7 */ /* 0x000326000800017f */
[----:B----4-:R-:W-:Y:S05]  /*92f0*/  @!P0 NANOSLEEP.SYNCS 0x989680 ;  /* 0x009896800000895d */ /* 0x010fea0003900000 */
[----:B------:R-:W4:Y:S02]  /*9300*/  @!P0 SYNCS.PHASECHK.TRANS64 P0, [R13+URZ], R12 ;  /* 0x0000000c0d0085a7 */ /* 0x000f24000800007f */
[----:B----4-:R-:W-:Y:S05]  /*9310*/  @!P0 BRA `(.L_x_23) ;  /* 0xfffffffc00ec8947 */ /* 0x010fea000383ffff */
[----:B------:R-:W-:Y:S05]  /*9320*/  BRA `(.L_x_22) ;  /* 0xffffff8800587947 */ /* 0x000fea000383ffff */
.L_x_29:
[----:B-1----:R-:W-:-:S04]  /*9330*/  IMAD.U32 R147, RZ, RZ, UR15 ;  /* 0x0000000fff937e24 */ /* 0x002fc8000f8e00ff */
[----:B------:R1:W4:Y:S03]  /*9340*/  SYNCS.PHASECHK.TRANS64.TRYWAIT P0, [R147+URZ], R146 ;  /* 0x00000092930075a7 */ /* 0x000326000800017f */
[----:B----4-:R-:W-:Y:S05]  /*9350*/  @!P0 NANOSLEEP.SYNCS 0x989680 ;  /* 0x009896800000895d */ /* 0x010fea0003900000 */
[----:B------:R-:W4:Y:S02]  /*9360*/  @!P0 SYNCS.PHASECHK.TRANS64 P0, [R147+URZ], R146 ;  /* 0x00000092930085a7 */ /* 0x000f24000800007f */
[----:B----4-:R-:W-:Y:S05]  /*9370*/  @!P0 BRA `(.L_x_29) ;  /* 0xfffffffc00ec8947 */ /* 0x010fea000383ffff */
[----:B------:R-:W-:Y:S05]  /*9380*/  BRA `(.L_x_28) ;  /* 0xffffff90007c7947 */ /* 0x000fea000383ffff */
.L_x_37:
[----:B----4-:R4:W0:Y:S02]  /*9390*/  SYNCS.PHASECHK.TRANS64.TRYWAIT P0, [R15+URZ+0x8], R12 ;  /* 0x0000080c0f0075a7 */ /* 0x010824000800017f */
[----:B0-----:R-:W-:Y:S05]  /*93a0*/  @!P0 NANOSLEEP.SYNCS 0x989680 ;  /* 0x009896800000895d */ /* 0x001fea0003900000 */
[----:B------:R-:W0:Y:S02]  /*93b0*/  @!P0 SYNCS.PHASECHK.TRANS64 P0, [R15+URZ+0x8], R12 ;  /* 0x0000080c0f0085a7 */ /* 0x000e24000800007f */
[----:B0-----:R-:W-:Y:S05]  /*93c0*/  @!P0 BRA `(.L_x_37) ;  /* 0xfffffffc00f08947 */ /* 0x001fea000383ffff */
[----:B------:R-:W-:Y:S05]  /*93d0*/  BRA `(.L_x_195) ;  /* 0xffffff9c00ac7947 */ /* 0x000fea000383ffff */
.L_x_174:
[----:B------:R-:W-:Y:S01]  /*93e0*/  BSSY B1, `(.L_x_196) ;  /* 0x0000006000017945 */ /* 0x000fe20003800000 */
[----:B------:R-:W-:-:S07]  /*93f0*/  IMAD.MOV.U32 R6, RZ, RZ, -0x1 ;  /* 0xffffffffff067424 */ /* 0x000fce00078e00ff */
[----:B------:R-:W-:Y:S05]  /*9400*/  WARPSYNC.COLLECTIVE R6, `(.L_x_197) ;  /* 0x00000000060c7348 */ /* 0x000fea0003c00000 */
[----:B------:R-:W-:Y:S02]  /*9410*/  ELECT P1, UR62, PT ;  /* 0x00000000003e782f */ /* 0x000fe40003820000 */
[----:B------:R-:W-:Y:S01]  /*9420*/  MOV R6, UR62 ;  /* 0x0000003e00067c02 */ /* 0x000fe20008000f00 */
[----:B------:R-:W-:Y:S10]  /*9430*/  ENDCOLLECTIVE ;  /* 0x000000000000791b */ /* 0x000ff40003800000 */
.L_x_197:
[----:B------:R-:W-:Y:S05]  /*9440*/  BSYNC B1 ;  /* 0x0000000000017941 */ /* 0x000fea0003800000 */
.L_x_196:
[----:B------:R-:W-:Y:S05]  /*9450*/  BRA `(.L_x_198) ;  /* 0xfffffff000007947 */ /* 0x000fea000383ffff */
.L_x_177:
[----:B-1----:R1:W2:Y:S02]  /*9460*/  SYNCS.PHASECHK.TRANS64.TRYWAIT P1, [R15+URZ+0x20], R6 ;  /* 0x000020060f0075a7 */ /* 0x0022a4000802017f */
[----:B--2---:R-:W-:Y:S05]  /*9470*/  @!P1 NANOSLEEP.SYNCS 0x989680 ;  /* 0x009896800000995d */ /* 0x004fea0003900000 */
[----:B------:R-:W2:Y:S02]  /*9480*/  @!P1 SYNCS.PHASECHK.TRANS64 P1, [R15+URZ+0x20], R6 ;  /* 0x000020060f0095a7 */ /* 0x000ea4000802007f */
[----:B--2---:R-:W-:Y:S05]  /*9490*/  @!P1 BRA `(.L_x_177) ;  /* 0xfffffffc00f09947 */ /* 0x004fea000383ffff */
[----:B------:R-:W-:Y:S05]  /*94a0*/  BRA `(.L_x_199) ;  /* 0xfffffff000347947 */ /* 0x000fea000383ffff */
.L_x_186:
[----:B------:R-:W-:Y:S01]  /*94b0*/  BSSY B0, `(.L_x_200) ;  /* 0x0000006000007945 */ /* 0x000fe20003800000 */
[----:B------:R-:W-:-:S07]  /*94c0*/  IMAD.MOV.U32 R6, RZ, RZ, -0x1 ;  /* 0xffffffffff067424 */ /* 0x000fce00078e00ff */
[----:B------:R-:W-:Y:S05]  /*94d0*/  WARPSYNC.COLLECTIVE R6, `(.L_x_201) ;  /* 0x00000000060c7348 */ /* 0x000fea0003c00000 */
[----:B------:R-:W-:Y:S02]  /*94e0*/  ELECT P1, UR62, PT ;  /* 0x00000000003e782f */ /* 0x000fe40003820000 */
[----:B------:R-:W-:Y:S01]  /*94f0*/  MOV R6, UR62 ;  /* 0x0000003e00067c02 */ /* 0x000fe20008000f00 */
[----:B------:R-:W-:Y:S10]  /*9500*/  ENDCOLLECTIVE ;  /* 0x000000000000791b */ /* 0x000ff40003800000 */
.L_x_201:
[----:B------:R-:W-:Y:S05]  /*9510*/  BSYNC B0 ;  /* 0x0000000000007941 */ /* 0x000fea0003800000 */
.L_x_200:
[----:B------:R-:W-:Y:S01]  /*9520*/  PLOP3.LUT P0, PT, P1, PT, PT, 0x80, 0x0 ;  /* 0x000000000000781c */ /* 0x000fe20000f0f070 */
[----:B------:R-:W-:-:S12]  /*9530*/  BRA `(.L_x_202) ;  /* 0xfffffff800987947 */ /* 0x000fd8000383ffff */
.L_x_190:
[----:B0-----:R0:W1:Y:S02]  /*9540*/  SYNCS.PHASECHK.TRANS64.TRYWAIT P0, [R5+URZ], R2 ;  /* 0x00000002050075a7 */ /* 0x001064000800017f */
[----:B-1----:R-:W-:Y:S05]  /*9550*/  @!P0 NANOSLEEP.SYNCS 0x989680 ;  /* 0x009896800000895d */ /* 0x002fea0003900000 */
[----:B------:R-:W1:Y:S02]  /*9560*/  @!P0 SYNCS.PHASECHK.TRANS64 P0, [R5+URZ], R2 ;  /* 0x00000002050085a7 */ /* 0x000e64000800007f */
[----:B-1----:R-:W-:Y:S05]  /*9570*/  @!P0 BRA `(.L_x_190) ;  /* 0xfffffffc00f08947 */ /* 0x002fea000383ffff */
[----:B------:R-:W-:Y:S05]  /*9580*/  BRA `(.L_x_203) ;  /* 0xfffffff800dc7947 */ /* 0x000fea000383ffff */
.L_x_191:
[----:B0-----:R0:W1:Y:S02]  /*9590*/  SYNCS.PHASECHK.TRANS64.TRYWAIT P0, [R7+URZ], R4 ;  /* 0x00000004070075a7 */ /* 0x001064000800017f */
[----:B-1----:R-:W-:Y:S05]  /*95a0*/  @!P0 NANOSLEEP.SYNCS 0x989680 ;  /* 0x009896800000895d */ /* 0x002fea0003900000 */
[----:B------:R-:W1:Y:S02]  /*95b0*/  @!P0 SYNCS.PHASECHK.TRANS64 P0, [R7+URZ], R4 ;  /* 0x00000004070085a7 */ /* 0x000e64000800007f */
[----:B-1----:R-:W-:Y:S05]  /*95c0*/  @!P0 BRA `(.L_x_191) ;  /* 0xfffffffc00f08947 */ /* 0x002fea000383ffff */
[----:B------:R-:W-:Y:S05]  /*95d0*/  BRA `(.L_x_204) ;  /* 0xfffffff800ec7947 */ /* 0x000fea000383ffff */
.L_x_192:
[----:B-1----:R1:W2:Y:S02]  /*95e0*/  SYNCS.PHASECHK.TRANS64.TRYWAIT P0, [R6+URZ], R5 ;  /* 0x00000005060075a7 */ /* 0x0022a4000800017f */
[----:B--2---:R-:W-:Y:S05]  /*95f0*/  @!P0 NANOSLEEP.SYNCS 0x989680 ;  /* 0x009896800000895d */ /* 0x004fea0003900000 */
[----:B------:R-:W2:Y:S02]  /*9600*/  @!P0 SYNCS.PHASECHK.TRANS64 P0, [R6+URZ], R5 ;  /* 0x00000005060085a7 */ /* 0x000ea4000800007f */
[----:B--2---:R-:W-:Y:S05]  /*9610*/  @!P0 BRA `(.L_x_192) ;  /* 0xfffffffc00f08947 */ /* 0x004fea000383ffff */
[----:B------:R-:W-:Y:S05]  /*9620*/  BRA `(.L_x_205) ;  /* 0xfffffff800f47947 */ /* 0x000fea000383ffff */
.L_x_206:
[----:B------:R-:W-:-:S00]  /*9630*/  BRA `(.L_x_206) ;  /* 0xfffffffc00fc7947 */ /* 0x000fc0000383ffff */
[----:B------:R-:W-:-:S00]  /*9640*/  NOP ;  /* 0x0000000000007918 */ /* 0x000fc00000000000 */
        /* <DEDUP_REMOVED lines=11> */
.L_x_207:


//--------------------- .nv.shared._ZN7cutlass13device_kernelINS_4gemm6kernel13GemmUniversalIN4cute5tupleIJiiiiEEENS1_10collective13CollectiveMmaINS1_37MainloopSm90TmaGmmaWarpSpecializedFP8ILi4ENS5_IJNS4_1CILi2EEENSA_ILi1EEESC_EEENS1_32KernelTmaWarpSpecializedPingpongEEENS5_IJNSA_ILi64EEENSA_ILi128EEENSA_ILi32EEEEEENS_12float_e5m2_tENS5_IJlSC_lEEESK_SL_NS4_8TiledMMAINS4_8MMA_AtomIJNS4_4SM904GMMA31MMA_64x128x32_F32E5M2E5M2_SS_TNILNSP_7ScaleInE1ELSR_1EEEEEENS4_6LayoutINS5_IJSC_SC_SC_EEENS5_IJNSA_ILi0EEESW_SW_EEEEENS5_IJNS4_10UnderscoreESZ_SZ_EEEEENS4_13SM90_TMA_LOADENS4_14ComposedLayoutINS4_7SwizzleILi1ELi4ELi3EEENS4_18smem_ptr_flag_bitsILi8EEENSU_INS5_IJNSA_ILi8EEESI_EEENS5_IJSI_SC_EEEEEEEvNS4_8identityENS4_23SM90_TMA_LOAD_MULTICASTES1C_vS1D_EENS_8epilogue10collective6detail29Sm90TmaWarpSpecializedAdapterINS1H_15DefaultEpilogueISK_SL_SL_NS1G_6thread17LinearCombinationISK_Li1EffLNS1L_9ScaleType4KindE0ELNS_15FloatRoundStyleE2ESK_EENS1_15EpilogueDefaultEEEEEvvEEEEvNT_6ParamsE --------------------------
	.section	.nv.shared._ZN7cutlass13device_kernelINS_4gemm6kernel13GemmUniversalIN4cute5tupleIJiiiiEEENS1_10collective13CollectiveMmaINS1_37MainloopSm90TmaGmmaWarpSpecializedFP8ILi4ENS5_IJNS4_1CILi2EEENSA_ILi1EEESC_EEENS1_32KernelTmaWarpSpecializedPingpongEEENS5_IJNSA_ILi64EEENSA_ILi128EEENSA_ILi32EEEEEENS_12float_e5m2_tENS5_IJlSC_lEEESK_SL_NS4_8TiledMMAINS4_8MMA_AtomIJNS4_4SM904GMMA31MMA_64x128x32_F32E5M2E5M2_SS_TNILNSP_7ScaleInE1ELSR_1EEEEEENS4_6LayoutINS5_IJSC_SC_SC_EEENS5_IJNSA_ILi0EEESW_SW_EEEEENS5_IJNS4_10UnderscoreESZ_SZ_EEEEENS4_13SM90_TMA_LOADENS4_14ComposedLayoutINS4_7SwizzleILi1ELi4ELi3EEENS4_18smem_ptr_flag_bitsILi8EEENSU_INS5_IJNSA_ILi8EEESI_EEENS5_IJSI_SC_EEEEEEEvNS4_8identityENS4_23SM90_TMA_LOAD_MULTICASTES1C_vS1D_EENS_8epilogue10collective6detail29Sm90TmaWarpSpecializedAdapterINS1H_15DefaultEpilogueISK_SL_SL_NS1G_6thread17LinearCombinationISK_Li1EffLNS1L_9ScaleType4KindE0ELNS_15FloatRoundStyleE2ESK_EENS1_15EpilogueDefaultEEEEEvvEEEEvNT_6ParamsE,"aw",@nobits
	.sectionflags	@""
	.align	16
	.zero		1024


//--------------------- .nv.shared.reserved.0     --------------------------
	.section	.nv.shared.reserved.0,"aw",@nobits
	.weak		__nv_reservedSMEM_offset_0_alias
	.size		__nv_reservedSMEM_offset_0_alias, 0, 0
	.other		__nv_reservedSMEM_offset_0_alias,@"STO_CUDA_RESERVED_SHARED STV_DEFAULT"
__nv_reservedSMEM_offset_0_alias:
	.zero		0


//--------------------- .nv.global                --------------------------
	.section	.nv.global,"aw",@nobits
.nv.global:
	.type		_ZN39_INTERNAL_f4412753_4_k_cu_c307515b_53674cute1_E,@object
	.size		_ZN39_INTERNAL_f4412753_4_k_cu_c307515b_53674cute1_E,(_ZN39_INTERNAL_f4412753_4_k_cu_c307515b_53674cuda3std3__45__cpo6cbeginE - _ZN39_INTERNAL_f4412753_4_k_cu_c307515b_53674cute1_E)
_ZN39_INTERNAL_f4412753_4_k_cu_c307515b_53674cute1_E:
	.zero		1
	.type		_ZN39_INTERNAL_f4412753_4_k_cu_c307515b_53674cuda3std3__45__cpo6cbeginE,@object
	.size		_ZN39_INTERNAL_f4412753_4_k_cu_c307515b_53674cuda3std3__45__cpo6cbeginE,(_ZN39_INTERNAL_f4412753_4_k_cu_c307515b_53674cuda3std3__48in_placeE - _ZN39_INTERNAL_f4412753_4_k_cu_c307515b_53674cuda3std3__45__cpo6cbeginE)
_ZN39_INTERNAL_f4412753_4_k_cu_c307515b_53674cuda3std3__45__cpo6cbeginE:
	.zero		1
	.type		_ZN39_INTERNAL_f4412753_4_k_cu_c307515b_53674cuda3std3__48in_placeE,@object
	.size		_ZN39_INTERNAL_f4412753_4_k_cu_c307515b_53674cuda3std3__48in_placeE,(_ZN39_INTERNAL_f4412753_4_k_cu_c307515b_53674cuda3std6ranges3__45__cpo9iter_moveE - _ZN39_INTERNAL_f4412753_4_k_cu_c307515b_53674cuda3std3__48in_placeE)
_ZN39_INTERNAL_f4412753_4_k_cu_c307515b_53674cuda3std3__48in_placeE:
	.zero		1
	.type		_ZN39_INTERNAL_f4412753_4_k_cu_c307515b_53674cuda3std6ranges3__45__cpo9iter_moveE,@object
	.size		_ZN39_INTERNAL_f4412753_4_k_cu_c307515b_53674cuda3std6ranges3__45__cpo9iter_moveE,(_ZN39_INTERNAL_f4412753_4_k_cu_c307515b_53674cuda3std3__45__cpo5beginE - _ZN39_INTERNAL_f4412753_4_k_cu_c307515b_53674cuda3std6ranges3__45__cpo9iter_moveE)
_ZN39_INTERNAL_f4412753_4_k_cu_c307515b_53674cuda3std6ranges3__45__cpo9iter_moveE:
	.zero		1
	.type		_ZN39_INTERNAL_f4412753_4_k_cu_c307515b_53674cuda3std3__45__cpo5beginE,@object
	.size		_ZN39_INTERNAL_f4412753_4_k_cu_c307515b_53674cuda3std3__45__cpo5beginE,(_ZN39_INTERNAL_f4412753_4_k_cu_c307515b_53674cuda3std3__441_GLOBAL__N__f4412753_4_k_cu_c307515b_53676ignoreE - _ZN39_INTERNAL_f4412753_4_k_cu_c307515b_53674cuda3std3__45__cpo5beginE)
_ZN39_INTERNAL_f4412753_4_k_cu_c307515b_53674cuda3std3__45__cpo5beginE:
	.zero		1
	.type		_ZN39_INTERNAL_f4412753_4_k_cu_c307515b_53674cuda3std3__441_GLOBAL__N__f4412753_4_k_cu_c307515b_53676ignoreE,@object
	.size		_ZN39_INTERNAL_f4412753_4_k_cu_c307515b_53674cuda3std3__441_GLOBAL__N__f4412753_4_k_cu_c307515b_53676ignoreE,(_ZN39_INTERNAL_f4412753_4_k_cu_c307515b_53674cute7productE - _ZN39_INTERNAL_f4412753_4_k_cu_c307515b_53674cuda3std3__441_GLOBAL__N__f4412753_4_k_cu_c307515b_53676ignoreE)
_ZN39_INTERNAL_f4412753_4_k_cu_c307515b_53674cuda3std3__441_GLOBAL__N__f4412753_4_k_cu_c307515b_53676ignoreE:
	.zero		1
	.type		_ZN39_INTERNAL_f4412753_4_k_cu_c307515b_53674cute7productE,@object
	.size		_ZN39_INTERNAL_f4412753_4_k_cu_c307515b_53674cute7productE,(_ZN39_INTERNAL_f4412753_4_k_cu_c307515b_53674cuda3std3__45__cpo3endE - _ZN39_INTERNAL_f4412753_4_k_cu_c307515b_53674cute7productE)
_ZN39_INTERNAL_f4412753_4_k_cu_c307515b_53674cute7productE:
	.zero		1
	.type		_ZN39_INTERNAL_f4412753_4_k_cu_c307515b_53674cuda3std3__45__cpo3endE,@object
	.size		_ZN39_INTERNAL_f4412753_4_k_cu_c307515b_53674cuda3std3__45__cpo3endE,(_ZN39_INTERNAL_f4412753_4_k_cu_c307515b_53674cuda3std3__419piecewise_constructE - _ZN39_INTERNAL_f4412753_4_k_cu_c307515b_53674cuda3std3__45__cpo3endE)
_ZN39_INTERNAL_f4412753_4_k_cu_c307515b_53674cuda3std3__45__cpo3endE:
	.zero		1
	.type		_ZN39_INTERNAL_f4412753_4_k_cu_c307515b_53674cuda3std3__419piecewise_constructE,@object
	.size		_ZN39_INTERNAL_f4412753_4_k_cu_c307515b_53674cuda3std3__419piecewise_constructE,(_ZN39_INTERNAL_f4412753_4_k_cu_c307515b_53674cuda3std3__45__cpo4cendE - _ZN39_INTERNAL_f4412753_4_k_cu_c307515b_53674cuda3std3__419piecewise_constructE)
_ZN39_INTERNAL_f4412753_4_k_cu_c307515b_53674cuda3std3__419piecewise_constructE:
	.zero		1
	.type		_ZN39_INTERNAL_f4412753_4_k_cu_c307515b_53674cuda3std3__45__cpo4cendE,@object
	.size		_ZN39_INTERNAL_f4412753_4_k_cu_c307515b_53674cuda3std3__45__cpo4cendE,(_ZN39_INTERNAL_f4412753_4_k_cu_c307515b_53674cuda3std6ranges3__45__cpo4swapE - _ZN39_INTERNAL_f4412753_4_k_cu_c307515b_53674cuda3std3__45__cpo4cendE)
_ZN39_INTERNAL_f4412753_4_k_cu_c307515b_53674cuda3std3__45__cpo4cendE:
	.zero		1
	.type		_ZN39_INTERNAL_f4412753_4_k_cu_c307515b_53674cuda3std6ranges3__45__cpo4swapE,@object
	.size		_ZN39_INTERNAL_f4412753_4_k_cu_c307515b_53674cuda3std6ranges3__45__cpo4swapE,(.L_7 - _ZN39_INTERNAL_f4412753_4_k_cu_c307515b_53674cuda3std6ranges3__45__cpo4swapE)
_ZN39_INTERNAL_f4412753_4_k_cu_c307515b_53674cuda3std6ranges3__45__cpo4swapE:
	.zero		1
.L_7:


//--------------------- .nv.constant0._ZN7cutlass13device_kernelINS_4gemm6kernel13GemmUniversalIN4cute5tupleIJiiiiEEENS1_10collective13CollectiveMmaINS1_37MainloopSm90TmaGmmaWarpSpecializedFP8ILi4ENS5_IJNS4_1CILi2EEENSA_ILi1EEESC_EEENS1_32KernelTmaWarpSpecializedPingpongEEENS5_IJNSA_ILi64EEENSA_ILi128EEENSA_ILi32EEEEEENS_12float_e5m2_tENS5_IJlSC_lEEESK_SL_NS4_8TiledMMAINS4_8MMA_AtomIJNS4_4SM904GMMA31MMA_64x128x32_F32E5M2E5M2_SS_TNILNSP_7ScaleInE1ELSR_1EEEEEENS4_6LayoutINS5_IJSC_SC_SC_EEENS5_IJNSA_ILi0EEESW_SW_EEEEENS5_IJNS4_10UnderscoreESZ_SZ_EEEEENS4_13SM90_TMA_LOADENS4_14ComposedLayoutINS4_7SwizzleILi1ELi4ELi3EEENS4_18smem_ptr_flag_bitsILi8EEENSU_INS5_IJNSA_ILi8EEESI_EEENS5_IJSI_SC_EEEEEEEvNS4_8identityENS4_23SM90_TMA_LOAD_MULTICASTES1C_vS1D_EENS_8epilogue10collective6detail29Sm90TmaWarpSpecializedAdapterINS1H_15DefaultEpilogueISK_SL_SL_NS1G_6thread17LinearCombinationISK_Li1EffLNS1L_9ScaleType4KindE0ELNS_15FloatRoundStyleE2ESK_EENS1_15EpilogueDefaultEEEEEvvEEEEvNT_6ParamsE --------------------------
	.section	.nv.constant0._ZN7cutlass13device_kernelINS_4gemm6kernel13GemmUniversalIN4cute5tupleIJiiiiEEENS1_10collective13CollectiveMmaINS1_37MainloopSm90TmaGmmaWarpSpecializedFP8ILi4ENS5_IJNS4_1CILi2EEENSA_ILi1EEESC_EEENS1_32KernelTmaWarpSpecializedPingpongEEENS5_IJNSA_ILi64EEENSA_ILi128EEENSA_ILi32EEEEEENS_12float_e5m2_tENS5_IJlSC_lEEESK_SL_NS4_8TiledMMAINS4_8MMA_AtomIJNS4_4SM904GMMA31MMA_64x128x32_F32E5M2E5M2_SS_TNILNSP_7ScaleInE1ELSR_1EEEEEENS4_6LayoutINS5_IJSC_SC_SC_EEENS5_IJNSA_ILi0EEESW_SW_EEEEENS5_IJNS4_10UnderscoreESZ_SZ_EEEEENS4_13SM90_TMA_LOADENS4_14ComposedLayoutINS4_7SwizzleILi1ELi4ELi3EEENS4_18smem_ptr_flag_bitsILi8EEENSU_INS5_IJNSA_ILi8EEESI_EEENS5_IJSI_SC_EEEEEEEvNS4_8identityENS4_23SM90_TMA_LOAD_MULTICASTES1C_vS1D_EENS_8epilogue10collective6detail29Sm90TmaWarpSpecializedAdapterINS1H_15DefaultEpilogueISK_SL_SL_NS1G_6thread17LinearCombinationISK_Li1EffLNS1L_9ScaleType4KindE0ELNS_15FloatRoundStyleE2ESK_EENS1_15EpilogueDefaultEEEEEvvEEEEvNT_6ParamsE,"a",@progbits
	.sectionflags	@""
	.align	4
.nv.constant0._ZN7cutlass13device_kernelINS_4gemm6kernel13GemmUniversalIN4cute5tupleIJiiiiEEENS1_10collective13CollectiveMmaINS1_37MainloopSm90TmaGmmaWarpSpecializedFP8ILi4ENS5_IJNS4_1CILi2EEENSA_ILi1EEESC_EEENS1_32KernelTmaWarpSpecializedPingpongEEENS5_IJNSA_ILi64EEENSA_ILi128EEENSA_ILi32EEEEEENS_12float_e5m2_tENS5_IJlSC_lEEESK_SL_NS4_8TiledMMAINS4_8MMA_AtomIJNS4_4SM904GMMA31MMA_64x128x32_F32E5M2E5M2_SS_TNILNSP_7ScaleInE1ELSR_1EEEEEENS4_6LayoutINS5_IJSC_SC_SC_EEENS5_IJNSA_ILi0EEESW_SW_EEEEENS5_IJNS4_10UnderscoreESZ_SZ_EEEEENS4_13SM90_TMA_LOADENS4_14ComposedLayoutINS4_7SwizzleILi1ELi4ELi3EEENS4_18smem_ptr_flag_bitsILi8EEENSU_INS5_IJNSA_ILi8EEESI_EEENS5_IJSI_SC_EEEEEEEvNS4_8identityENS4_23SM90_TMA_LOAD_MULTICASTES1C_vS1D_EENS_8epilogue10collective6detail29Sm90TmaWarpSpecializedAdapterINS1H_15DefaultEpilogueISK_SL_SL_NS1G_6thread17LinearCombinationISK_Li1EffLNS1L_9ScaleType4KindE0ELNS_15FloatRoundStyleE2ESK_EENS1_15EpilogueDefaultEEEEEvvEEEEvNT_6ParamsE:
	.zero		1664


//--------------------- SYMBOLS --------------------------

	.type		.nv.reservedSmem.offset0,@object
	.size		.nv.reservedSmem.offset0,0x4
